//
// Generated by NVIDIA NVVM Compiler
//
// Compiler Build ID: CL-36424714
// Cuda compilation tools, release 13.0, V13.0.88
// Based on NVVM 20.0.0
//

.version 9.0
.target sm_100
.address_size 64

	// .globl	_Z22jacobiConstantOnDevicePfS_S_ii
.const .align 4 .b8 b[2048];
.const .align 4 .b8 b_s[2048];
// _ZZ23jacobiOptimizedOnDevicePfS_S_iiE4xdsn has been demoted
// _ZZ23jacobiOptimizedOnDevicePfS_S_iiE4xdsx has been demoted

.visible .entry _Z22jacobiConstantOnDevicePfS_S_ii(
	.param .u64 .ptr .align 1 _Z22jacobiConstantOnDevicePfS_S_ii_param_0,
	.param .u64 .ptr .align 1 _Z22jacobiConstantOnDevicePfS_S_ii_param_1,
	.param .u64 .ptr .align 1 _Z22jacobiConstantOnDevicePfS_S_ii_param_2,
	.param .u32 _Z22jacobiConstantOnDevicePfS_S_ii_param_3,
	.param .u32 _Z22jacobiConstantOnDevicePfS_S_ii_param_4
)
{
	.reg .pred 	%p<22>;
	.reg .b32 	%r<82>;
	.reg .b32 	%f<231>;
	.reg .b64 	%rd<63>;

	ld.param.u64 	%rd17, [_Z22jacobiConstantOnDevicePfS_S_ii_param_0];
	ld.param.u64 	%rd18, [_Z22jacobiConstantOnDevicePfS_S_ii_param_1];
	ld.param.u64 	%rd19, [_Z22jacobiConstantOnDevicePfS_S_ii_param_2];
	ld.param.u32 	%r51, [_Z22jacobiConstantOnDevicePfS_S_ii_param_3];
	ld.param.u32 	%r50, [_Z22jacobiConstantOnDevicePfS_S_ii_param_4];
	cvta.to.global.u64 	%rd1, %rd19;
	cvta.to.global.u64 	%rd2, %rd18;
	mov.u32 	%r52, %ctaid.x;
	mov.u32 	%r53, %ntid.x;
	mov.u32 	%r54, %tid.x;
	mad.lo.s32 	%r1, %r52, %r53, %r54;
	setp.ge.s32 	%p1, %r1, %r51;
	@%p1 bra 	$L__BB0_32;
	mul.lo.s32 	%r2, %r50, %r1;
	min.s32 	%r3, %r1, %r50;
	setp.lt.s32 	%p2, %r3, 1;
	mov.f32 	%f219, 0f00000000;
	mov.b32 	%r72, 0;
	@%p2 bra 	$L__BB0_14;
	and.b32  	%r4, %r3, 15;
	setp.lt.u32 	%p3, %r3, 16;
	mov.f32 	%f219, 0f00000000;
	mov.b32 	%r68, 0;
	@%p3 bra 	$L__BB0_5;
	and.b32  	%r68, %r3, 2147483632;
	neg.s32 	%r66, %r68;
	add.s64 	%rd3, %rd2, 32;
	add.s64 	%rd59, %rd1, 32;
	mov.f32 	%f219, 0f00000000;
	mov.u32 	%r65, %r2;
$L__BB0_4:
	.pragma "nounroll";
	mul.wide.s32 	%rd20, %r65, 4;
	add.s64 	%rd21, %rd3, %rd20;
	ld.global.f32 	%f34, [%rd21+-32];
	ld.global.f32 	%f35, [%rd59+-32];
	fma.rn.f32 	%f36, %f34, %f35, %f219;
	ld.global.f32 	%f37, [%rd21+-28];
	ld.global.f32 	%f38, [%rd59+-28];
	fma.rn.f32 	%f39, %f37, %f38, %f36;
	ld.global.f32 	%f40, [%rd21+-24];
	ld.global.f32 	%f41, [%rd59+-24];
	fma.rn.f32 	%f42, %f40, %f41, %f39;
	ld.global.f32 	%f43, [%rd21+-20];
	ld.global.f32 	%f44, [%rd59+-20];
	fma.rn.f32 	%f45, %f43, %f44, %f42;
	ld.global.f32 	%f46, [%rd21+-16];
	ld.global.f32 	%f47, [%rd59+-16];
	fma.rn.f32 	%f48, %f46, %f47, %f45;
	ld.global.f32 	%f49, [%rd21+-12];
	ld.global.f32 	%f50, [%rd59+-12];
	fma.rn.f32 	%f51, %f49, %f50, %f48;
	ld.global.f32 	%f52, [%rd21+-8];
	ld.global.f32 	%f53, [%rd59+-8];
	fma.rn.f32 	%f54, %f52, %f53, %f51;
	ld.global.f32 	%f55, [%rd21+-4];
	ld.global.f32 	%f56, [%rd59+-4];
	fma.rn.f32 	%f57, %f55, %f56, %f54;
	ld.global.f32 	%f58, [%rd21];
	ld.global.f32 	%f59, [%rd59];
	fma.rn.f32 	%f60, %f58, %f59, %f57;
	ld.global.f32 	%f61, [%rd21+4];
	ld.global.f32 	%f62, [%rd59+4];
	fma.rn.f32 	%f63, %f61, %f62, %f60;
	ld.global.f32 	%f64, [%rd21+8];
	ld.global.f32 	%f65, [%rd59+8];
	fma.rn.f32 	%f66, %f64, %f65, %f63;
	ld.global.f32 	%f67, [%rd21+12];
	ld.global.f32 	%f68, [%rd59+12];
	fma.rn.f32 	%f69, %f67, %f68, %f66;
	ld.global.f32 	%f70, [%rd21+16];
	ld.global.f32 	%f71, [%rd59+16];
	fma.rn.f32 	%f72, %f70, %f71, %f69;
	ld.global.f32 	%f73, [%rd21+20];
	ld.global.f32 	%f74, [%rd59+20];
	fma.rn.f32 	%f75, %f73, %f74, %f72;
	ld.global.f32 	%f76, [%rd21+24];
	ld.global.f32 	%f77, [%rd59+24];
	fma.rn.f32 	%f78, %f76, %f77, %f75;
	ld.global.f32 	%f79, [%rd21+28];
	ld.global.f32 	%f80, [%rd59+28];
	fma.rn.f32 	%f219, %f79, %f80, %f78;
	add.s32 	%r66, %r66, 16;
	add.s32 	%r65, %r65, 16;
	add.s64 	%rd59, %rd59, 64;
	setp.ne.s32 	%p4, %r66, 0;
	@%p4 bra 	$L__BB0_4;
$L__BB0_5:
	setp.eq.s32 	%p5, %r4, 0;
	mov.u32 	%r72, %r3;
	@%p5 bra 	$L__BB0_14;
	and.b32  	%r12, %r3, 7;
	setp.lt.u32 	%p6, %r4, 8;
	@%p6 bra 	$L__BB0_8;
	add.s32 	%r57, %r68, %r2;
	mul.wide.s32 	%rd22, %r57, 4;
	add.s64 	%rd23, %rd2, %rd22;
	ld.global.f32 	%f82, [%rd23];
	mul.wide.u32 	%rd24, %r68, 4;
	add.s64 	%rd25, %rd1, %rd24;
	ld.global.f32 	%f83, [%rd25];
	fma.rn.f32 	%f84, %f82, %f83, %f219;
	ld.global.f32 	%f85, [%rd23+4];
	ld.global.f32 	%f86, [%rd25+4];
	fma.rn.f32 	%f87, %f85, %f86, %f84;
	ld.global.f32 	%f88, [%rd23+8];
	ld.global.f32 	%f89, [%rd25+8];
	fma.rn.f32 	%f90, %f88, %f89, %f87;
	ld.global.f32 	%f91, [%rd23+12];
	ld.global.f32 	%f92, [%rd25+12];
	fma.rn.f32 	%f93, %f91, %f92, %f90;
	ld.global.f32 	%f94, [%rd23+16];
	ld.global.f32 	%f95, [%rd25+16];
	fma.rn.f32 	%f96, %f94, %f95, %f93;
	ld.global.f32 	%f97, [%rd23+20];
	ld.global.f32 	%f98, [%rd25+20];
	fma.rn.f32 	%f99, %f97, %f98, %f96;
	ld.global.f32 	%f100, [%rd23+24];
	ld.global.f32 	%f101, [%rd25+24];
	fma.rn.f32 	%f102, %f100, %f101, %f99;
	ld.global.f32 	%f103, [%rd23+28];
	ld.global.f32 	%f104, [%rd25+28];
	fma.rn.f32 	%f219, %f103, %f104, %f102;
	add.s32 	%r68, %r68, 8;
$L__BB0_8:
	setp.eq.s32 	%p7, %r12, 0;
	mov.u32 	%r72, %r3;
	@%p7 bra 	$L__BB0_14;
	and.b32  	%r15, %r3, 3;
	setp.lt.u32 	%p8, %r12, 4;
	@%p8 bra 	$L__BB0_11;
	add.s32 	%r58, %r68, %r2;
	mul.wide.s32 	%rd26, %r58, 4;
	add.s64 	%rd27, %rd2, %rd26;
	ld.global.f32 	%f106, [%rd27];
	mul.wide.u32 	%rd28, %r68, 4;
	add.s64 	%rd29, %rd1, %rd28;
	ld.global.f32 	%f107, [%rd29];
	fma.rn.f32 	%f108, %f106, %f107, %f219;
	ld.global.f32 	%f109, [%rd27+4];
	ld.global.f32 	%f110, [%rd29+4];
	fma.rn.f32 	%f111, %f109, %f110, %f108;
	ld.global.f32 	%f112, [%rd27+8];
	ld.global.f32 	%f113, [%rd29+8];
	fma.rn.f32 	%f114, %f112, %f113, %f111;
	ld.global.f32 	%f115, [%rd27+12];
	ld.global.f32 	%f116, [%rd29+12];
	fma.rn.f32 	%f219, %f115, %f116, %f114;
	add.s32 	%r68, %r68, 4;
$L__BB0_11:
	setp.eq.s32 	%p9, %r15, 0;
	mov.u32 	%r72, %r3;
	@%p9 bra 	$L__BB0_14;
	mul.wide.u32 	%rd30, %r68, 4;
	add.s64 	%rd60, %rd1, %rd30;
	add.s32 	%r71, %r68, %r2;
	neg.s32 	%r70, %r15;
$L__BB0_13:
	.pragma "nounroll";
	mul.wide.s32 	%rd31, %r71, 4;
	add.s64 	%rd32, %rd2, %rd31;
	ld.global.f32 	%f117, [%rd32];
	ld.global.f32 	%f118, [%rd60];
	fma.rn.f32 	%f219, %f117, %f118, %f219;
	add.s64 	%rd60, %rd60, 4;
	add.s32 	%r71, %r71, 1;
	add.s32 	%r70, %r70, 1;
	setp.ne.s32 	%p10, %r70, 0;
	mov.u32 	%r72, %r3;
	@%p10 bra 	$L__BB0_13;
$L__BB0_14:
	setp.ge.s32 	%p11, %r72, %r50;
	@%p11 bra 	$L__BB0_18;
	setp.eq.s32 	%p12, %r1, %r72;
	@%p12 bra 	$L__BB0_17;
	add.s32 	%r59, %r72, %r2;
	mul.wide.s32 	%rd33, %r59, 4;
	add.s64 	%rd34, %rd2, %rd33;
	ld.global.f32 	%f119, [%rd34];
	mul.wide.u32 	%rd35, %r72, 4;
	add.s64 	%rd36, %rd1, %rd35;
	ld.global.f32 	%f120, [%rd36];
	fma.rn.f32 	%f219, %f119, %f120, %f219;
$L__BB0_17:
	add.s32 	%r72, %r72, 1;
$L__BB0_18:
	setp.ge.s32 	%p13, %r72, %r50;
	@%p13 bra 	$L__BB0_31;
	sub.s32 	%r27, %r50, %r72;
	and.b32  	%r28, %r27, 15;
	sub.s32 	%r60, %r72, %r50;
	setp.gt.u32 	%p14, %r60, -16;
	@%p14 bra 	$L__BB0_22;
	and.b32  	%r61, %r27, -16;
	neg.s32 	%r75, %r61;
	add.s64 	%rd10, %rd2, 32;
	add.s32 	%r74, %r72, %r2;
	mul.wide.u32 	%rd37, %r72, 4;
	add.s64 	%rd38, %rd37, %rd1;
	add.s64 	%rd61, %rd38, 32;
$L__BB0_21:
	.pragma "nounroll";
	mul.wide.s32 	%rd39, %r74, 4;
	add.s64 	%rd40, %rd10, %rd39;
	ld.global.f32 	%f122, [%rd40+-32];
	ld.global.f32 	%f123, [%rd61+-32];
	fma.rn.f32 	%f124, %f122, %f123, %f219;
	ld.global.f32 	%f125, [%rd40+-28];
	ld.global.f32 	%f126, [%rd61+-28];
	fma.rn.f32 	%f127, %f125, %f126, %f124;
	ld.global.f32 	%f128, [%rd40+-24];
	ld.global.f32 	%f129, [%rd61+-24];
	fma.rn.f32 	%f130, %f128, %f129, %f127;
	ld.global.f32 	%f131, [%rd40+-20];
	ld.global.f32 	%f132, [%rd61+-20];
	fma.rn.f32 	%f133, %f131, %f132, %f130;
	ld.global.f32 	%f134, [%rd40+-16];
	ld.global.f32 	%f135, [%rd61+-16];
	fma.rn.f32 	%f136, %f134, %f135, %f133;
	ld.global.f32 	%f137, [%rd40+-12];
	ld.global.f32 	%f138, [%rd61+-12];
	fma.rn.f32 	%f139, %f137, %f138, %f136;
	ld.global.f32 	%f140, [%rd40+-8];
	ld.global.f32 	%f141, [%rd61+-8];
	fma.rn.f32 	%f142, %f140, %f141, %f139;
	ld.global.f32 	%f143, [%rd40+-4];
	ld.global.f32 	%f144, [%rd61+-4];
	fma.rn.f32 	%f145, %f143, %f144, %f142;
	ld.global.f32 	%f146, [%rd40];
	ld.global.f32 	%f147, [%rd61];
	fma.rn.f32 	%f148, %f146, %f147, %f145;
	ld.global.f32 	%f149, [%rd40+4];
	ld.global.f32 	%f150, [%rd61+4];
	fma.rn.f32 	%f151, %f149, %f150, %f148;
	ld.global.f32 	%f152, [%rd40+8];
	ld.global.f32 	%f153, [%rd61+8];
	fma.rn.f32 	%f154, %f152, %f153, %f151;
	ld.global.f32 	%f155, [%rd40+12];
	ld.global.f32 	%f156, [%rd61+12];
	fma.rn.f32 	%f157, %f155, %f156, %f154;
	ld.global.f32 	%f158, [%rd40+16];
	ld.global.f32 	%f159, [%rd61+16];
	fma.rn.f32 	%f160, %f158, %f159, %f157;
	ld.global.f32 	%f161, [%rd40+20];
	ld.global.f32 	%f162, [%rd61+20];
	fma.rn.f32 	%f163, %f161, %f162, %f160;
	ld.global.f32 	%f164, [%rd40+24];
	ld.global.f32 	%f165, [%rd61+24];
	fma.rn.f32 	%f166, %f164, %f165, %f163;
	ld.global.f32 	%f167, [%rd40+28];
	ld.global.f32 	%f168, [%rd61+28];
	fma.rn.f32 	%f219, %f167, %f168, %f166;
	add.s32 	%r72, %r72, 16;
	add.s32 	%r75, %r75, 16;
	add.s32 	%r74, %r74, 16;
	add.s64 	%rd61, %rd61, 64;
	setp.ne.s32 	%p15, %r75, 0;
	@%p15 bra 	$L__BB0_21;
$L__BB0_22:
	setp.eq.s32 	%p16, %r28, 0;
	@%p16 bra 	$L__BB0_31;
	and.b32  	%r38, %r27, 7;
	setp.lt.u32 	%p17, %r28, 8;
	@%p17 bra 	$L__BB0_25;
	add.s32 	%r62, %r72, %r2;
	mul.wide.s32 	%rd41, %r62, 4;
	add.s64 	%rd42, %rd2, %rd41;
	ld.global.f32 	%f170, [%rd42];
	mul.wide.u32 	%rd43, %r72, 4;
	add.s64 	%rd44, %rd1, %rd43;
	ld.global.f32 	%f171, [%rd44];
	fma.rn.f32 	%f172, %f170, %f171, %f219;
	ld.global.f32 	%f173, [%rd42+4];
	ld.global.f32 	%f174, [%rd44+4];
	fma.rn.f32 	%f175, %f173, %f174, %f172;
	ld.global.f32 	%f176, [%rd42+8];
	ld.global.f32 	%f177, [%rd44+8];
	fma.rn.f32 	%f178, %f176, %f177, %f175;
	ld.global.f32 	%f179, [%rd42+12];
	ld.global.f32 	%f180, [%rd44+12];
	fma.rn.f32 	%f181, %f179, %f180, %f178;
	ld.global.f32 	%f182, [%rd42+16];
	ld.global.f32 	%f183, [%rd44+16];
	fma.rn.f32 	%f184, %f182, %f183, %f181;
	ld.global.f32 	%f185, [%rd42+20];
	ld.global.f32 	%f186, [%rd44+20];
	fma.rn.f32 	%f187, %f185, %f186, %f184;
	ld.global.f32 	%f188, [%rd42+24];
	ld.global.f32 	%f189, [%rd44+24];
	fma.rn.f32 	%f190, %f188, %f189, %f187;
	ld.global.f32 	%f191, [%rd42+28];
	ld.global.f32 	%f192, [%rd44+28];
	fma.rn.f32 	%f219, %f191, %f192, %f190;
	add.s32 	%r72, %r72, 8;
$L__BB0_25:
	setp.eq.s32 	%p18, %r38, 0;
	@%p18 bra 	$L__BB0_31;
	and.b32  	%r41, %r27, 3;
	setp.lt.u32 	%p19, %r38, 4;
	@%p19 bra 	$L__BB0_28;
	add.s32 	%r63, %r72, %r2;
	mul.wide.s32 	%rd45, %r63, 4;
	add.s64 	%rd46, %rd2, %rd45;
	ld.global.f32 	%f194, [%rd46];
	mul.wide.u32 	%rd47, %r72, 4;
	add.s64 	%rd48, %rd1, %rd47;
	ld.global.f32 	%f195, [%rd48];
	fma.rn.f32 	%f196, %f194, %f195, %f219;
	ld.global.f32 	%f197, [%rd46+4];
	ld.global.f32 	%f198, [%rd48+4];
	fma.rn.f32 	%f199, %f197, %f198, %f196;
	ld.global.f32 	%f200, [%rd46+8];
	ld.global.f32 	%f201, [%rd48+8];
	fma.rn.f32 	%f202, %f200, %f201, %f199;
	ld.global.f32 	%f203, [%rd46+12];
	ld.global.f32 	%f204, [%rd48+12];
	fma.rn.f32 	%f219, %f203, %f204, %f202;
	add.s32 	%r72, %r72, 4;
$L__BB0_28:
	setp.eq.s32 	%p20, %r41, 0;
	@%p20 bra 	$L__BB0_31;
	mul.wide.u32 	%rd49, %r72, 4;
	add.s64 	%rd62, %rd1, %rd49;
	add.s32 	%r81, %r72, %r2;
	neg.s32 	%r80, %r41;
$L__BB0_30:
	.pragma "nounroll";
	mul.wide.s32 	%rd50, %r81, 4;
	add.s64 	%rd51, %rd2, %rd50;
	ld.global.f32 	%f205, [%rd51];
	ld.global.f32 	%f206, [%rd62];
	fma.rn.f32 	%f219, %f205, %f206, %f219;
	add.s64 	%rd62, %rd62, 4;
	add.s32 	%r81, %r81, 1;
	add.s32 	%r80, %r80, 1;
	setp.ne.s32 	%p21, %r80, 0;
	@%p21 bra 	$L__BB0_30;
$L__BB0_31:
	mul.wide.s32 	%rd52, %r1, 4;
	mov.u64 	%rd53, b;
	add.s64 	%rd54, %rd53, %rd52;
	ld.const.f32 	%f207, [%rd54];
	sub.f32 	%f208, %f207, %f219;
	add.s32 	%r64, %r2, %r1;
	mul.wide.s32 	%rd55, %r64, 4;
	add.s64 	%rd56, %rd2, %rd55;
	ld.global.f32 	%f209, [%rd56];
	div.rn.f32 	%f210, %f208, %f209;
	cvta.to.global.u64 	%rd57, %rd17;
	add.s64 	%rd58, %rd57, %rd52;
	st.global.f32 	[%rd58], %f210;
$L__BB0_32:
	ret;

}
	// .globl	_Z23jacobiOptimizedOnDevicePfS_S_ii
.visible .entry _Z23jacobiOptimizedOnDevicePfS_S_ii(
	.param .u64 .ptr .align 1 _Z23jacobiOptimizedOnDevicePfS_S_ii_param_0,
	.param .u64 .ptr .align 1 _Z23jacobiOptimizedOnDevicePfS_S_ii_param_1,
	.param .u64 .ptr .align 1 _Z23jacobiOptimizedOnDevicePfS_S_ii_param_2,
	.param .u32 _Z23jacobiOptimizedOnDevicePfS_S_ii_param_3,
	.param .u32 _Z23jacobiOptimizedOnDevicePfS_S_ii_param_4
)
{
	.reg .pred 	%p<20>;
	.reg .b32 	%r<88>;
	.reg .b32 	%f<77>;
	.reg .b64 	%rd<54>;
	// demoted variable
	.shared .align 4 .b8 _ZZ23jacobiOptimizedOnDevicePfS_S_iiE4xdsn[128];
	// demoted variable
	.shared .align 4 .b8 _ZZ23jacobiOptimizedOnDevicePfS_S_iiE4xdsx[128];
	ld.param.u64 	%rd13, [_Z23jacobiOptimizedOnDevicePfS_S_ii_param_0];
	ld.param.u64 	%rd14, [_Z23jacobiOptimizedOnDevicePfS_S_ii_param_1];
	ld.param.u64 	%rd12, [_Z23jacobiOptimizedOnDevicePfS_S_ii_param_2];
	ld.param.u32 	%r46, [_Z23jacobiOptimizedOnDevicePfS_S_ii_param_3];
	ld.param.u32 	%r47, [_Z23jacobiOptimizedOnDevicePfS_S_ii_param_4];
	cvta.to.global.u64 	%rd1, %rd14;
	cvta.to.global.u64 	%rd2, %rd13;
	mov.u32 	%r48, %ctaid.x;
	mov.u32 	%r1, %tid.x;
	shl.b32 	%r2, %r48, 10;
	shl.b32 	%r49, %r1, 5;
	add.s32 	%r50, %r49, %r1;
	add.s32 	%r3, %r50, %r2;
	setp.ge.s32 	%p1, %r3, %r46;
	@%p1 bra 	$L__BB1_31;
	cvta.to.global.u64 	%rd15, %rd12;
	mul.lo.s32 	%r75, %r47, %r3;
	shl.b32 	%r52, %r3, 5;
	mul.wide.s32 	%rd16, %r52, 4;
	add.s64 	%rd3, %rd15, %rd16;
	shl.b32 	%r53, %r1, 2;
	mov.u32 	%r54, _ZZ23jacobiOptimizedOnDevicePfS_S_iiE4xdsn;
	add.s32 	%r5, %r54, %r53;
	mov.u32 	%r55, _ZZ23jacobiOptimizedOnDevicePfS_S_iiE4xdsx;
	add.s32 	%r6, %r55, %r53;
	mul.wide.s32 	%rd17, %r3, 4;
	mov.u64 	%rd18, b_s;
	add.s64 	%rd4, %rd18, %rd17;
	add.s32 	%r56, %r75, %r3;
	mul.wide.s32 	%rd19, %r56, 4;
	add.s64 	%rd5, %rd1, %rd19;
	mul.lo.s32 	%r57, %r1, -33;
	sub.s32 	%r74, %r57, %r2;
	mul.wide.s32 	%rd20, %r75, 4;
	add.s64 	%rd21, %rd20, %rd1;
	add.s64 	%rd52, %rd21, 16;
	mov.f32 	%f69, 0f00000000;
	mov.b32 	%r76, 0;
$L__BB1_2:
	setp.eq.s32 	%p2, %r74, 0;
	@%p2 bra 	$L__BB1_4;
	ld.global.f32 	%f20, [%rd3];
	st.shared.f32 	[%r5], %f20;
	mul.wide.s32 	%rd22, %r75, 4;
	add.s64 	%rd23, %rd1, %rd22;
	ld.global.f32 	%f21, [%rd23];
	fma.rn.f32 	%f69, %f21, %f20, %f69;
	ld.const.f32 	%f22, [%rd4];
	sub.f32 	%f23, %f22, %f69;
	ld.global.f32 	%f24, [%rd5];
	div.rn.f32 	%f25, %f23, %f24;
	st.shared.f32 	[%r6], %f25;
$L__BB1_4:
	add.s32 	%r58, %r76, 1;
	setp.eq.s32 	%p3, %r3, %r58;
	@%p3 bra 	$L__BB1_6;
	ld.global.f32 	%f26, [%rd3];
	st.shared.f32 	[%r5], %f26;
	ld.global.f32 	%f27, [%rd52+-12];
	fma.rn.f32 	%f69, %f27, %f26, %f69;
	ld.const.f32 	%f28, [%rd4];
	sub.f32 	%f29, %f28, %f69;
	ld.global.f32 	%f30, [%rd5];
	div.rn.f32 	%f31, %f29, %f30;
	st.shared.f32 	[%r6], %f31;
$L__BB1_6:
	add.s32 	%r59, %r76, 2;
	setp.eq.s32 	%p4, %r3, %r59;
	@%p4 bra 	$L__BB1_8;
	ld.global.f32 	%f32, [%rd3];
	st.shared.f32 	[%r5], %f32;
	ld.global.f32 	%f33, [%rd52+-8];
	fma.rn.f32 	%f69, %f33, %f32, %f69;
	ld.const.f32 	%f34, [%rd4];
	sub.f32 	%f35, %f34, %f69;
	ld.global.f32 	%f36, [%rd5];
	div.rn.f32 	%f37, %f35, %f36;
	st.shared.f32 	[%r6], %f37;
$L__BB1_8:
	add.s32 	%r60, %r76, 3;
	setp.eq.s32 	%p5, %r3, %r60;
	@%p5 bra 	$L__BB1_10;
	ld.global.f32 	%f38, [%rd3];
	st.shared.f32 	[%r5], %f38;
	ld.global.f32 	%f39, [%rd52+-4];
	fma.rn.f32 	%f69, %f39, %f38, %f69;
	ld.const.f32 	%f40, [%rd4];
	sub.f32 	%f41, %f40, %f69;
	ld.global.f32 	%f42, [%rd5];
	div.rn.f32 	%f43, %f41, %f42;
	st.shared.f32 	[%r6], %f43;
$L__BB1_10:
	add.s32 	%r61, %r76, 4;
	setp.eq.s32 	%p6, %r3, %r61;
	@%p6 bra 	$L__BB1_12;
	ld.global.f32 	%f44, [%rd3];
	st.shared.f32 	[%r5], %f44;
	ld.global.f32 	%f45, [%rd52];
	fma.rn.f32 	%f69, %f45, %f44, %f69;
	ld.const.f32 	%f46, [%rd4];
	sub.f32 	%f47, %f46, %f69;
	ld.global.f32 	%f48, [%rd5];
	div.rn.f32 	%f49, %f47, %f48;
	st.shared.f32 	[%r6], %f49;
$L__BB1_12:
	add.s32 	%r62, %r76, 5;
	setp.eq.s32 	%p7, %r3, %r62;
	@%p7 bra 	$L__BB1_14;
	ld.global.f32 	%f50, [%rd3];
	st.shared.f32 	[%r5], %f50;
	ld.global.f32 	%f51, [%rd52+4];
	fma.rn.f32 	%f69, %f51, %f50, %f69;
	ld.const.f32 	%f52, [%rd4];
	sub.f32 	%f53, %f52, %f69;
	ld.global.f32 	%f54, [%rd5];
	div.rn.f32 	%f55, %f53, %f54;
	st.shared.f32 	[%r6], %f55;
$L__BB1_14:
	add.s32 	%r63, %r76, 6;
	setp.eq.s32 	%p8, %r3, %r63;
	@%p8 bra 	$L__BB1_16;
	ld.global.f32 	%f56, [%rd3];
	st.shared.f32 	[%r5], %f56;
	ld.global.f32 	%f57, [%rd52+8];
	fma.rn.f32 	%f69, %f57, %f56, %f69;
	ld.const.f32 	%f58, [%rd4];
	sub.f32 	%f59, %f58, %f69;
	ld.global.f32 	%f60, [%rd5];
	div.rn.f32 	%f61, %f59, %f60;
	st.shared.f32 	[%r6], %f61;
$L__BB1_16:
	add.s32 	%r64, %r76, 7;
	setp.eq.s32 	%p9, %r3, %r64;
	@%p9 bra 	$L__BB1_18;
	ld.global.f32 	%f62, [%rd3];
	st.shared.f32 	[%r5], %f62;
	ld.global.f32 	%f63, [%rd52+12];
	fma.rn.f32 	%f69, %f63, %f62, %f69;
	ld.const.f32 	%f64, [%rd4];
	sub.f32 	%f65, %f64, %f69;
	ld.global.f32 	%f66, [%rd5];
	div.rn.f32 	%f67, %f65, %f66;
	st.shared.f32 	[%r6], %f67;
$L__BB1_18:
	add.s32 	%r76, %r76, 8;
	add.s32 	%r75, %r75, 8;
	add.s32 	%r74, %r74, 8;
	add.s64 	%rd52, %rd52, 32;
	setp.eq.s32 	%p10, %r76, 32;
	@%p10 bra 	$L__BB1_19;
	bra.uni 	$L__BB1_2;
$L__BB1_19:
	setp.lt.s32 	%p11, %r46, 1;
	@%p11 bra 	$L__BB1_31;
	ld.shared.f32 	%f1, [%r6];
	and.b32  	%r8, %r46, 7;
	setp.lt.u32 	%p12, %r46, 8;
	mov.b32 	%r85, 0;
	@%p12 bra 	$L__BB1_23;
	and.b32  	%r85, %r46, 2147483640;
	neg.s32 	%r84, %r85;
	shl.b32 	%r11, %r46, 3;
	shl.b32 	%r82, %r46, 1;
	mul.lo.s32 	%r81, %r46, 3;
	shl.b32 	%r80, %r46, 2;
	mul.lo.s32 	%r79, %r46, 5;
	mul.lo.s32 	%r78, %r46, 6;
	mul.lo.s32 	%r77, %r46, 7;
	mul.wide.u32 	%rd7, %r11, 4;
	mov.u64 	%rd53, %rd2;
	mov.u32 	%r83, %r46;
$L__BB1_22:
	.pragma "nounroll";
	st.global.f32 	[%rd53], %f1;
	mul.wide.u32 	%rd24, %r83, 4;
	add.s64 	%rd25, %rd2, %rd24;
	st.global.f32 	[%rd25], %f1;
	mul.wide.u32 	%rd26, %r82, 4;
	add.s64 	%rd27, %rd2, %rd26;
	st.global.f32 	[%rd27], %f1;
	mul.wide.u32 	%rd28, %r81, 4;
	add.s64 	%rd29, %rd2, %rd28;
	st.global.f32 	[%rd29], %f1;
	mul.wide.u32 	%rd30, %r80, 4;
	add.s64 	%rd31, %rd2, %rd30;
	st.global.f32 	[%rd31], %f1;
	mul.wide.u32 	%rd32, %r79, 4;
	add.s64 	%rd33, %rd2, %rd32;
	st.global.f32 	[%rd33], %f1;
	mul.wide.u32 	%rd34, %r78, 4;
	add.s64 	%rd35, %rd2, %rd34;
	st.global.f32 	[%rd35], %f1;
	mul.wide.u32 	%rd36, %r77, 4;
	add.s64 	%rd37, %rd2, %rd36;
	st.global.f32 	[%rd37], %f1;
	add.s32 	%r84, %r84, 8;
	add.s32 	%r83, %r83, %r11;
	add.s32 	%r82, %r82, %r11;
	add.s32 	%r81, %r81, %r11;
	add.s32 	%r80, %r80, %r11;
	add.s32 	%r79, %r79, %r11;
	add.s32 	%r78, %r78, %r11;
	add.s32 	%r77, %r77, %r11;
	add.s64 	%rd53, %rd53, %rd7;
	setp.ne.s32 	%p13, %r84, 0;
	@%p13 bra 	$L__BB1_22;
$L__BB1_23:
	setp.eq.s32 	%p14, %r8, 0;
	@%p14 bra 	$L__BB1_31;
	and.b32  	%r41, %r46, 3;
	setp.lt.u32 	%p15, %r8, 4;
	@%p15 bra 	$L__BB1_26;
	mul.lo.s32 	%r66, %r85, %r46;
	mul.wide.u32 	%rd38, %r66, 4;
	add.s64 	%rd39, %rd2, %rd38;
	st.global.f32 	[%rd39], %f1;
	add.s32 	%r67, %r66, %r46;
	mul.wide.u32 	%rd40, %r67, 4;
	add.s64 	%rd41, %rd2, %rd40;
	st.global.f32 	[%rd41], %f1;
	add.s32 	%r68, %r67, %r46;
	mul.wide.u32 	%rd42, %r68, 4;
	add.s64 	%rd43, %rd2, %rd42;
	st.global.f32 	[%rd43], %f1;
	add.s32 	%r69, %r68, %r46;
	mul.wide.u32 	%rd44, %r69, 4;
	add.s64 	%rd45, %rd2, %rd44;
	st.global.f32 	[%rd45], %f1;
	add.s32 	%r85, %r85, 4;
$L__BB1_26:
	setp.eq.s32 	%p16, %r41, 0;
	@%p16 bra 	$L__BB1_31;
	setp.eq.s32 	%p17, %r41, 1;
	@%p17 bra 	$L__BB1_29;
	mul.lo.s32 	%r70, %r85, %r46;
	mul.wide.u32 	%rd46, %r70, 4;
	add.s64 	%rd47, %rd2, %rd46;
	st.global.f32 	[%rd47], %f1;
	add.s32 	%r71, %r70, %r46;
	mul.wide.u32 	%rd48, %r71, 4;
	add.s64 	%rd49, %rd2, %rd48;
	st.global.f32 	[%rd49], %f1;
	add.s32 	%r85, %r85, 2;
$L__BB1_29:
	and.b32  	%r72, %r46, 1;
	setp.eq.b32 	%p18, %r72, 1;
	not.pred 	%p19, %p18;
	@%p19 bra 	$L__BB1_31;
	mul.lo.s32 	%r73, %r85, %r46;
	mul.wide.u32 	%rd50, %r73, 4;
	add.s64 	%rd51, %rd2, %rd50;
	st.global.f32 	[%rd51], %f1;
$L__BB1_31:
	ret;

}


// ===== COMPILED SASS (sm_100) =====

	.target	sm_100

	.elftype	@"ET_EXEC"


//--------------------- .note.nv.tkinfo           --------------------------
	.section	.note.nv.tkinfo,"",@"SHT_NOTE"
	.sectionflags	@"SHF_NOTE_NV_TKINFO"
	.tkinfo
        /*0018*/ 	.word	0x00000002
        /*0030*/ 	.string	""
        /*0030*/ 	.string	"ptxas"
        /*0030*/ 	.string	"Cuda compilation tools, release 13.0, V13.0.88"
        /*0030*/ 	.string	"Build cuda_13.0.r13.0/compiler.36424714_0"
        /*0030*/ 	.string	"-arch sm_100 -m 64 "



//--------------------- .note.nv.cuinfo           --------------------------
	.section	.note.nv.cuinfo,"",@"SHT_NOTE"
	.sectionflags	@"SHF_NOTE_NV_CUINFO"
        /*0018*/ 	.short	0x0002
        /*001a*/ 	.short	0x0064
        /*001c*/ 	.short	0x0082
	.zero		2


//--------------------- .nv.info                  --------------------------
	.section	.nv.info,"",@"SHT_CUDA_INFO"
	.align	4


	//----- nvinfo : EIATTR_REGCOUNT
	.align		4
        /*0000*/ 	.byte	0x04, 0x2f
        /*0002*/ 	.short	(.L_3 - .L_2)
	.align		4
.L_2:
        /*0004*/ 	.word	index@(_Z22jacobiConstantOnDevicePfS_S_ii)
        /*0008*/ 	.word	0x00000020


	//----- nvinfo : EIATTR_FRAME_SIZE
	.align		4
.L_3:
        /*000c*/ 	.byte	0x04, 0x11
        /*000e*/ 	.short	(.L_5 - .L_4)
	.align		4
.L_4:
        /*0010*/ 	.word	index@($__internal_1_$__cuda_sm3x_div_rn_noftz_f32_slowpath)
        /*0014*/ 	.word	0x00000000


	//----- nvinfo : EIATTR_FRAME_SIZE
	.align		4
.L_5:
        /*0018*/ 	.byte	0x04, 0x11
        /*001a*/ 	.short	(.L_7 - .L_6)
	.align		4
.L_6:
        /*001c*/ 	.word	index@(_Z22jacobiConstantOnDevicePfS_S_ii)
        /*0020*/ 	.word	0x00000000


	//----- nvinfo : EIATTR_REGCOUNT
	.align		4
.L_7:
        /*0024*/ 	.byte	0x04, 0x2f
        /*0026*/ 	.short	(.L_9 - .L_8)
	.align		4
.L_8:
        /*0028*/ 	.word	index@(_Z23jacobiOptimizedOnDevicePfS_S_ii)
        /*002c*/ 	.word	0x00000020


	//----- nvinfo : EIATTR_FRAME_SIZE
	.align		4
.L_9:
        /*0030*/ 	.byte	0x04, 0x11
        /*0032*/ 	.short	(.L_11 - .L_10)
	.align		4
.L_10:
        /*0034*/ 	.word	index@($__internal_0_$__cuda_sm3x_div_rn_noftz_f32_slowpath)
        /*0038*/ 	.word	0x00000000


	//----- nvinfo : EIATTR_FRAME_SIZE
	.align		4
.L_11:
        /*003c*/ 	.byte	0x04, 0x11
        /*003e*/ 	.short	(.L_13 - .L_12)
	.align		4
.L_12:
        /*0040*/ 	.word	index@(_Z23jacobiOptimizedOnDevicePfS_S_ii)
        /*0044*/ 	.word	0x00000000


	//----- nvinfo : EIATTR_MIN_STACK_SIZE
	.align		4
.L_13:
        /*0048*/ 	.byte	0x04, 0x12
        /*004a*/ 	.short	(.L_15 - .L_14)
	.align		4
.L_14:
        /*004c*/ 	.word	index@(_Z23jacobiOptimizedOnDevicePfS_S_ii)
        /*0050*/ 	.word	0x00000000


	//----- nvinfo : EIATTR_MIN_STACK_SIZE
	.align		4
.L_15:
        /*0054*/ 	.byte	0x04, 0x12
        /*0056*/ 	.short	(.L_17 - .L_16)
	.align		4
.L_16:
        /*0058*/ 	.word	index@(_Z22jacobiConstantOnDevicePfS_S_ii)
        /*005c*/ 	.word	0x00000000
.L_17:


//--------------------- .nv.compat                --------------------------
	.section	.nv.compat,"",@"SHT_CUDA_COMPAT_INFO"
	.align	4
        /*0000*/ 	.byte	0x02, 0x09, 0x00, 0x00, 0x02, 0x02, 0x01, 0x00, 0x02, 0x05, 0x05, 0x00, 0x03, 0x07, 0x01, 0x01
        /*0010*/ 	.byte	0x02, 0x03, 0x00, 0x00, 0x02, 0x06, 0x01, 0x00, 0x04, 0x0b, 0x08, 0x00, 0x01, 0x00, 0x00, 0x00
        /*0020*/ 	.byte	0x00, 0x00, 0x00, 0x00


//--------------------- .nv.info._Z23jacobiOptimizedOnDevicePfS_S_ii --------------------------
	.section	.nv.info._Z23jacobiOptimizedOnDevicePfS_S_ii,"",@"SHT_CUDA_INFO"
	.sectionflags	@""
	.align	4


	//----- nvinfo : EIATTR_CUDA_API_VERSION
	.align		4
        /*0000*/ 	.byte	0x04, 0x37
        /*0002*/ 	.short	(.L_19 - .L_18)
.L_18:
        /*0004*/ 	.word	0x00000082


	//----- nvinfo : EIATTR_KPARAM_INFO
	.align		4
.L_19:
        /*0008*/ 	.byte	0x04, 0x17
        /*000a*/ 	.short	(.L_21 - .L_20)
.L_20:
        /*000c*/ 	.word	0x00000000
        /*0010*/ 	.short	0x0004
        /*0012*/ 	.short	0x001c
        /*0014*/ 	.byte	0x00, 0xf0, 0x11, 0x00


	//----- nvinfo : EIATTR_KPARAM_INFO
	.align		4
.L_21:
        /*0018*/ 	.byte	0x04, 0x17
        /*001a*/ 	.short	(.L_23 - .L_22)
.L_22:
        /*001c*/ 	.word	0x00000000
        /*0020*/ 	.short	0x0003
        /*0022*/ 	.short	0x0018
        /*0024*/ 	.byte	0x00, 0xf0, 0x11, 0x00


	//----- nvinfo : EIATTR_KPARAM_INFO
	.align		4
.L_23:
        /*0028*/ 	.byte	0x04, 0x17
        /*002a*/ 	.short	(.L_25 - .L_24)
.L_24:
        /*002c*/ 	.word	0x00000000
        /*0030*/ 	.short	0x0002
        /*0032*/ 	.short	0x0010
        /*0034*/ 	.byte	0x00, 0xf5, 0x21, 0x00


	//----- nvinfo : EIATTR_KPARAM_INFO
	.align		4
.L_25:
        /*0038*/ 	.byte	0x04, 0x17
        /*003a*/ 	.short	(.L_27 - .L_26)
.L_26:
        /*003c*/ 	.word	0x00000000
        /*0040*/ 	.short	0x0001
        /*0042*/ 	.short	0x0008
        /*0044*/ 	.byte	0x00, 0xf5, 0x21, 0x00


	//----- nvinfo : EIATTR_KPARAM_INFO
	.align		4
.L_27:
        /*0048*/ 	.byte	0x04, 0x17
        /*004a*/ 	.short	(.L_29 - .L_28)
.L_28:
        /*004c*/ 	.word	0x00000000
        /*0050*/ 	.short	0x0000
        /*0052*/ 	.short	0x0000
        /*0054*/ 	.byte	0x00, 0xf5, 0x21, 0x00


	//----- nvinfo : EIATTR_SPARSE_MMA_MASK
	.align		4
.L_29:
        /*0058*/ 	.byte	0x03, 0x50
        /*005a*/ 	.short	0x0000


	//----- nvinfo : EIATTR_MAXREG_COUNT
	.align		4
        /*005c*/ 	.byte	0x03, 0x1b
        /*005e*/ 	.short	0x00ff


	//----- nvinfo : EIATTR_MERCURY_ISA_VERSION
	.align		4
        /*0060*/ 	.byte	0x03, 0x5f
        /*0062*/ 	.short	0x0101


	//----- nvinfo : EIATTR_VRC_CTA_INIT_COUNT
	.align		4
        /*0064*/ 	.byte	0x02, 0x4a
	.zero		1
	.zero		1


	//----- nvinfo : EIATTR_EXIT_INSTR_OFFSETS
	.align		4
        /*0068*/ 	.byte	0x04, 0x1c
        /*006a*/ 	.short	(.L_31 - .L_30)


	//   ....[0]....
.L_30:
        /*006c*/ 	.word	0x00000080


	//   ....[1]....
        /*0070*/ 	.word	0x00000fc0


	//   ....[2]....
        /*0074*/ 	.word	0x00001290


	//   ....[3]....
        /*0078*/ 	.word	0x000013c0


	//   ....[4]....
        /*007c*/ 	.word	0x00001490


	//   ....[5]....
        /*0080*/ 	.word	0x000014e0


	//----- nvinfo : EIATTR_CRS_STACK_SIZE
	.align		4
.L_31:
        /*0084*/ 	.byte	0x04, 0x1e
        /*0086*/ 	.short	(.L_33 - .L_32)
.L_32:
        /*0088*/ 	.word	0x00000000


	//----- nvinfo : EIATTR_CBANK_PARAM_SIZE
	.align		4
.L_33:
        /*008c*/ 	.byte	0x03, 0x19
        /*008e*/ 	.short	0x0020


	//----- nvinfo : EIATTR_PARAM_CBANK
	.align		4
        /*0090*/ 	.byte	0x04, 0x0a
        /*0092*/ 	.short	(.L_35 - .L_34)
	.align		4
.L_34:
        /*0094*/ 	.word	index@(.nv.constant0._Z23jacobiOptimizedOnDevicePfS_S_ii)
        /*0098*/ 	.short	0x0380
        /*009a*/ 	.short	0x0020


	//----- nvinfo : EIATTR_SW_WAR
	.align		4
.L_35:
        /*009c*/ 	.byte	0x04, 0x36
        /*009e*/ 	.short	(.L_37 - .L_36)
.L_36:
        /*00a0*/ 	.word	0x00000008
.L_37:


//--------------------- .nv.info._Z22jacobiConstantOnDevicePfS_S_ii --------------------------
	.section	.nv.info._Z22jacobiConstantOnDevicePfS_S_ii,"",@"SHT_CUDA_INFO"
	.sectionflags	@""
	.align	4


	//----- nvinfo : EIATTR_CUDA_API_VERSION
	.align		4
        /*0000*/ 	.byte	0x04, 0x37
        /*0002*/ 	.short	(.L_39 - .L_38)
.L_38:
        /*0004*/ 	.word	0x00000082


	//----- nvinfo : EIATTR_KPARAM_INFO
	.align		4
.L_39:
        /*0008*/ 	.byte	0x04, 0x17
        /*000a*/ 	.short	(.L_41 - .L_40)
.L_40:
        /*000c*/ 	.word	0x00000000
        /*0010*/ 	.short	0x0004
        /*0012*/ 	.short	0x001c
        /*0014*/ 	.byte	0x00, 0xf0, 0x11, 0x00


	//----- nvinfo : EIATTR_KPARAM_INFO
	.align		4
.L_41:
        /*0018*/ 	.byte	0x04, 0x17
        /*001a*/ 	.short	(.L_43 - .L_42)
.L_42:
        /*001c*/ 	.word	0x00000000
        /*0020*/ 	.short	0x0003
        /*0022*/ 	.short	0x0018
        /*0024*/ 	.byte	0x00, 0xf0, 0x11, 0x00


	//----- nvinfo : EIATTR_KPARAM_INFO
	.align		4
.L_43:
        /*0028*/ 	.byte	0x04, 0x17
        /*002a*/ 	.short	(.L_45 - .L_44)
.L_44:
        /*002c*/ 	.word	0x00000000
        /*0030*/ 	.short	0x0002
        /*0032*/ 	.short	0x0010
        /*0034*/ 	.byte	0x00, 0xf5, 0x21, 0x00


	//----- nvinfo : EIATTR_KPARAM_INFO
	.align		4
.L_45:
        /*0038*/ 	.byte	0x04, 0x17
        /*003a*/ 	.short	(.L_47 - .L_46)
.L_46:
        /*003c*/ 	.word	0x00000000
        /*0040*/ 	.short	0x0001
        /*0042*/ 	.short	0x0008
        /*0044*/ 	.byte	0x00, 0xf5, 0x21, 0x00


	//----- nvinfo : EIATTR_KPARAM_INFO
	.align		4
.L_47:
        /*0048*/ 	.byte	0x04, 0x17
        /*004a*/ 	.short	(.L_49 - .L_48)
.L_48:
        /*004c*/ 	.word	0x00000000
        /*0050*/ 	.short	0x0000
        /*0052*/ 	.short	0x0000
        /*0054*/ 	.byte	0x00, 0xf5, 0x21, 0x00


	//----- nvinfo : EIATTR_SPARSE_MMA_MASK
	.align		4
.L_49:
        /*0058*/ 	.byte	0x03, 0x50
        /*005a*/ 	.short	0x0000


	//----- nvinfo : EIATTR_MAXREG_COUNT
	.align		4
        /*005c*/ 	.byte	0x03, 0x1b
        /*005e*/ 	.short	0x00ff


	//----- nvinfo : EIATTR_MERCURY_ISA_VERSION
	.align		4
        /*0060*/ 	.byte	0x03, 0x5f
        /*0062*/ 	.short	0x0101


	//----- nvinfo : EIATTR_VRC_CTA_INIT_COUNT
	.align		4
        /*0064*/ 	.byte	0x02, 0x4a
	.zero		1
	.zero		1


	//----- nvinfo : EIATTR_EXIT_INSTR_OFFSETS
	.align		4
        /*0068*/ 	.byte	0x04, 0x1c
        /*006a*/ 	.short	(.L_51 - .L_50)


	//   ....[0]....
.L_50:
        /*006c*/ 	.word	0x00000070


	//   ....[1]....
        /*0070*/ 	.word	0x00001780


	//----- nvinfo : EIATTR_CRS_STACK_SIZE
	.align		4
.L_51:
        /*0074*/ 	.byte	0x04, 0x1e
        /*0076*/ 	.short	(.L_53 - .L_52)
.L_52:
        /*0078*/ 	.word	0x00000000


	//----- nvinfo : EIATTR_CBANK_PARAM_SIZE
	.align		4
.L_53:
        /*007c*/ 	.byte	0x03, 0x19
        /*007e*/ 	.short	0x0020


	//----- nvinfo : EIATTR_PARAM_CBANK
	.align		4
        /*0080*/ 	.byte	0x04, 0x0a
        /*0082*/ 	.short	(.L_55 - .L_54)
	.align		4
.L_54:
        /*0084*/ 	.word	index@(.nv.constant0._Z22jacobiConstantOnDevicePfS_S_ii)
        /*0088*/ 	.short	0x0380
        /*008a*/ 	.short	0x0020


	//----- nvinfo : EIATTR_SW_WAR
	.align		4
.L_55:
        /*008c*/ 	.byte	0x04, 0x36
        /*008e*/ 	.short	(.L_57 - .L_56)
.L_56:
        /*0090*/ 	.word	0x00000008
.L_57:


//--------------------- .nv.callgraph             --------------------------
	.section	.nv.callgraph,"",@"SHT_CUDA_CALLGRAPH"
	.align	4
	.sectionentsize	8
	.align		4
        /*0000*/ 	.word	0x00000000
	.align		4
        /*0004*/ 	.word	0xffffffff
	.align		4
        /*0008*/ 	.word	0x00000000
	.align		4
        /*000c*/ 	.word	0xfffffffe
	.align		4
        /*0010*/ 	.word	0x00000000
	.align		4
        /*0014*/ 	.word	0xfffffffd
	.align		4
        /*0018*/ 	.word	0x00000000
	.align		4
        /*001c*/ 	.word	0xfffffffc


//--------------------- .nv.constant3             --------------------------
	.section	.nv.constant3,"a",@progbits
	.align	4
.nv.constant3:
	.type		b,@object
	.size		b,(b_s - b)
b:
	.zero		2048
	.type		b_s,@object
	.size		b_s,(.L_1 - b_s)
b_s:
	.zero		2048
.L_1:


//--------------------- .text._Z23jacobiOptimizedOnDevicePfS_S_ii --------------------------
	.section	.text._Z23jacobiOptimizedOnDevicePfS_S_ii,"ax",@progbits
	.align	128
        .global         _Z23jacobiOptimizedOnDevicePfS_S_ii
        .type           _Z23jacobiOptimizedOnDevicePfS_S_ii,@function
        .size           _Z23jacobiOptimizedOnDevicePfS_S_ii,(.L_x_84 - _Z23jacobiOptimizedOnDevicePfS_S_ii)
        .other          _Z23jacobiOptimizedOnDevicePfS_S_ii,@"STO_CUDA_ENTRY STV_DEFAULT"
_Z23jacobiOptimizedOnDevicePfS_S_ii:
.text._Z23jacobiOptimizedOnDevicePfS_S_ii:
[----:B------:R-:W-:Y:S01]  /*0000*/  LDC R1, c[0x0][0x37c] ;  /* 0x0000df00ff017b82 */ /* 0x000fe20000000800 */
[----:B------:R-:W0:Y:S01]  /*0010*/  S2R R14, SR_CTAID.X ;  /* 0x00000000000e7919 */ /* 0x000e220000002500 */
[----:B------:R-:W1:Y:S01]  /*0020*/  LDCU UR4, c[0x0][0x398] ;  /* 0x00007300ff0477ac */ /* 0x000e620008000800 */
[----:B------:R-:W2:Y:S01]  /*0030*/  S2R R19, SR_TID.X ;  /* 0x0000000000137919 */ /* 0x000ea20000002100 */
[----:B0-----:R-:W-:Y:S02]  /*0040*/  SHF.L.U32 R14, R14, 0xa, RZ ;  /* 0x0000000a0e0e7819 */ /* 0x001fe400000006ff */
[----:B--2---:R-:W-:-:S05]  /*0050*/  LEA R3, R19, R19, 0x5 ;  /* 0x0000001313037211 */ /* 0x004fca00078e28ff */
[----:B------:R-:W-:-:S05]  /*0060*/  IMAD.IADD R12, R14, 0x1, R3 ;  /* 0x000000010e0c7824 */ /* 0x000fca00078e0203 */
[----:B-1----:R-:W-:-:S13]  /*0070*/  ISETP.GE.AND P0, PT, R12, UR4, PT ;  /* 0x000000040c007c0c */ /* 0x002fda000bf06270 */
[----:B------:R-:W-:Y:S05]  /*0080*/  @P0 EXIT ;  /* 0x000000000000094d */ /* 0x000fea0003800000 */
[----:B------:R-:W0:Y:S01]  /*0090*/  LDC.64 R8, c[0x0][0x388] ;  /* 0x0000e200ff087b82 */ /* 0x000e220000000a00 */
[----:B------:R-:W1:Y:S01]  /*00a0*/  LDCU UR4, c[0x0][0x39c] ;  /* 0x00007380ff0477ac */ /* 0x000e620008000800 */
[C---:B------:R-:W-:Y:S02]  /*00b0*/  IMAD.SHL.U32 R5, R12.reuse, 0x20, RZ ;  /* 0x000000200c057824 */ /* 0x040fe400078e00ff */
[----:B------:R-:W-:Y:S01]  /*00c0*/  IMAD R14, R19, -0x21, -R14 ;  /* 0xffffffdf130e7824 */ /* 0x000fe200078e0a0e */
[----:B------:R-:W2:Y:S03]  /*00d0*/  LDCU.64 UR8, c[0x0][0x358] ;  /* 0x00006b00ff0877ac */ /* 0x000ea60008000a00 */
[----:B------:R-:W3:Y:S08]  /*00e0*/  S2UR UR6, SR_CgaCtaId ;  /* 0x00000000000679c3 */ /* 0x000ef00000008800 */
[----:B------:R-:W4:Y:S01]  /*00f0*/  LDC.64 R6, c[0x0][0x390] ;  /* 0x0000e400ff067b82 */ /* 0x000f220000000a00 */
[----:B-1----:R-:W-:Y:S01]  /*0100*/  IMAD R13, R12, UR4, RZ ;  /* 0x000000040c0d7c24 */ /* 0x002fe2000f8e02ff */
[----:B------:R-:W-:-:S02]  /*0110*/  UMOV UR4, 0x400 ;  /* 0x0000040000047882 */ /* 0x000fc40000000000 */
[----:B------:R-:W-:-:S04]  /*0120*/  UIADD3 UR5, UPT, UPT, UR4, 0x80, URZ ;  /* 0x0000008004057890 */ /* 0x000fc8000fffe0ff */
[----:B------:R-:W1:Y:S01]  /*0130*/  LDC.64 R10, c[0x0][0x388] ;  /* 0x0000e200ff0a7b82 */ /* 0x000e620000000a00 */
[----:B0-----:R-:W-:Y:S01]  /*0140*/  IMAD.WIDE R2, R13, 0x4, R8 ;  /* 0x000000040d027825 */ /* 0x001fe200078e0208 */
[----:B------:R-:W-:Y:S02]  /*0150*/  IADD3 R15, PT, PT, R12, R13, RZ ;  /* 0x0000000d0c0f7210 */ /* 0x000fe40007ffe0ff */
[----:B------:R-:W-:-:S03]  /*0160*/  IADD3 R4, P0, PT, R2, 0x10, RZ ;  /* 0x0000001002047810 */ /* 0x000fc60007f1e0ff */
[----:B------:R-:W-:Y:S01]  /*0170*/  IMAD.WIDE R8, R15, 0x4, R8 ;  /* 0x000000040f087825 */ /* 0x000fe200078e0208 */
[----:B---3--:R-:W-:Y:S02]  /*0180*/  ULEA UR5, UR6, UR5, 0x18 ;  /* 0x0000000506057291 */ /* 0x008fe4000f8ec0ff */
[----:B------:R-:W-:Y:S01]  /*0190*/  ULEA UR4, UR6, UR4, 0x18 ;  /* 0x0000000406047291 */ /* 0x000fe2000f8ec0ff */
[----:B------:R-:W-:Y:S01]  /*01a0*/  IADD3.X R3, PT, PT, RZ, R3, RZ, P0, !PT ;  /* 0x00000003ff037210 */ /* 0x000fe200007fe4ff */
[----:B------:R-:W-:Y:S01]  /*01b0*/  IMAD.MOV.U32 R15, RZ, RZ, RZ ;  /* 0x000000ffff0f7224 */ /* 0x000fe200078e00ff */
[----:B------:R-:W-:Y:S01]  /*01c0*/  UMOV UR6, 0x800 ;  /* 0x0000080000067882 */ /* 0x000fe20000000000 */
[----:B------:R-:W-:Y:S01]  /*01d0*/  LEA R2, R19, UR5, 0x2 ;  /* 0x0000000513027c11 */ /* 0x000fe2000f8e10ff */
[----:B----4-:R-:W-:Y:S01]  /*01e0*/  IMAD.WIDE R6, R5, 0x4, R6 ;  /* 0x0000000405067825 */ /* 0x010fe200078e0206 */
[----:B------:R-:W-:Y:S02]  /*01f0*/  LEA R16, R12, UR6, 0x2 ;  /* 0x000000060c107c11 */ /* 0x000fe4000f8e10ff */
[----:B------:R-:W-:Y:S01]  /*0200*/  LEA R17, R19, UR4, 0x2 ;  /* 0x0000000413117c11 */ /* 0x000fe2000f8e10ff */
[----:B--2---:R-:W-:-:S06]  /*0210*/  UMOV UR4, URZ ;  /* 0x000000ff00047c82 */ /* 0x004fcc0008000000 */
.L_x_32:
[----:B------:R-:W-:Y:S01]  /*0220*/  ISETP.NE.AND P0, PT, R14, RZ, PT ;  /* 0x000000ff0e00720c */ /* 0x000fe20003f05270 */
[----:B------:R-:W-:Y:S01]  /*0230*/  BSSY.RECONVERGENT B2, `(.L_x_0) ;  /* 0x0000019000027945 */ /* 0x000fe20003800200 */
[----:B------:R-:W-:-:S11]  /*0240*/  MOV R5, R3 ;  /* 0x0000000300057202 */ /* 0x000fd60000000f00 */
[----:B0-234-:R-:W-:Y:S05]  /*0250*/  @!P0 BRA `(.L_x_1) ;  /* 0x0000000000588947 */ /* 0x01dfea0003800000 */
[----:B------:R-:W2:Y:S01]  /*0260*/  LDG.E R3, desc[UR8][R8.64] ;  /* 0x0000000808037981 */ /* 0x000ea2000c1e1900 */
[----:B-1----:R-:W-:-:S03]  /*0270*/  IMAD.WIDE R18, R13, 0x4, R10 ;  /* 0x000000040d127825 */ /* 0x002fc600078e020a */
[----:B------:R-:W3:Y:S04]  /*0280*/  LDG.E R20, desc[UR8][R6.64] ;  /* 0x0000000806147981 */ /* 0x000ee8000c1e1900 */
[----:B------:R-:W4:Y:S01]  /*0290*/  LDG.E R18, desc[UR8][R18.64] ;  /* 0x0000000812127981 */ /* 0x000f22000c1e1900 */
[----:B------:R-:W0:Y:S01]  /*02a0*/  LDC R0, c[0x3][R16] ;  /* 0x00c0000010007b82 */ /* 0x000e220000000800 */
[----:B------:R-:W-:Y:S01]  /*02b0*/  BSSY.RECONVERGENT B3, `(.L_x_2) ;  /* 0x000000f000037945 */ /* 0x000fe20003800200 */
[----:B--2---:R-:W1:Y:S01]  /*02c0*/  MUFU.RCP R22, R3 ;  /* 0x0000000300167308 */ /* 0x004e620000001000 */
[----:B---3--:R2:W-:Y:S01]  /*02d0*/  STS [R17], R20 ;  /* 0x0000001411007388 */ /* 0x0085e20000000800 */
[----:B----4-:R-:W-:-:S04]  /*02e0*/  FFMA R15, R20, R18, R15 ;  /* 0x00000012140f7223 */ /* 0x010fc8000000000f */
[----:B0-----:R-:W-:-:S04]  /*02f0*/  FADD R0, -R15, R0 ;  /* 0x000000000f007221 */ /* 0x001fc80000000100 */
[----:B------:R-:W0:Y:S01]  /*0300*/  FCHK P0, R0, R3 ;  /* 0x0000000300007302 */ /* 0x000e220000000000 */
[----:B-1----:R-:W-:-:S04]  /*0310*/  FFMA R21, -R3, R22, 1 ;  /* 0x3f80000003157423 */ /* 0x002fc80000000116 */
[----:B------:R-:W-:-:S04]  /*0320*/  FFMA R21, R22, R21, R22 ;  /* 0x0000001516157223 */ /* 0x000fc80000000016 */
[----:B------:R-:W-:-:S04]  /*0330*/  FFMA R22, R0, R21, RZ ;  /* 0x0000001500167223 */ /* 0x000fc800000000ff */
[----:B------:R-:W-:-:S04]  /*0340*/  FFMA R23, -R3, R22, R0 ;  /* 0x0000001603177223 */ /* 0x000fc80000000100 */
[----:B------:R-:W-:Y:S01]  /*0350*/  FFMA R21, R21, R23, R22 ;  /* 0x0000001715157223 */ /* 0x000fe20000000016 */
[----:B0-2---:R-:W-:Y:S06]  /*0360*/  @!P0 BRA `(.L_x_3) ;  /* 0x00000000000c8947 */ /* 0x005fec0003800000 */
[----:B------:R-:W-:-:S07]  /*0370*/  MOV R18, 0x390 ;  /* 0x0000039000127802 */ /* 0x000fce0000000f00 */
[----:B------:R-:W-:Y:S05]  /*0380*/  CALL.REL.NOINC `($__internal_0_$__cuda_sm3x_div_rn_noftz_f32_slowpath) ;  /* 0x0000001000587944 */ /* 0x000fea0003c00000 */
[----:B------:R-:W-:-:S07]  /*0390*/  MOV R21, R0 ;  /* 0x0000000000157202 */ /* 0x000fce0000000f00 */
.L_x_3:
[----:B------:R-:W-:Y:S05]  /*03a0*/  BSYNC.RECONVERGENT B3 ;  /* 0x0000000000037941 */ /* 0x000fea0003800200 */
.L_x_2:
[----:B------:R0:W-:Y:S02]  /*03b0*/  STS [R2], R21 ;  /* 0x0000001502007388 */ /* 0x0001e40000000800 */
.L_x_1:
[----:B------:R-:W-:Y:S05]  /*03c0*/  BSYNC.RECONVERGENT B2 ;  /* 0x0000000000027941 */ /* 0x000fea0003800200 */
.L_x_0:
[----:B------:R-:W-:Y:S01]  /*03d0*/  UIADD3 UR5, UPT, UPT, UR4, 0x1, URZ ;  /* 0x0000000104057890 */ /* 0x000fe2000fffe0ff */
[----:B------:R-:W-:Y:S05]  /*03e0*/  BSSY.RECONVERGENT B2, `(.L_x_4) ;  /* 0x0000018000027945 */ /* 0x000fea0003800200 */
[----:B------:R-:W-:-:S13]  /*03f0*/  ISETP.NE.AND P0, PT, R12, UR5, PT ;  /* 0x000000050c007c0c */ /* 0x000fda000bf05270 */
[----:B------:R-:W-:Y:S05]  /*0400*/  @!P0 BRA `(.L_x_5) ;  /* 0x0000000000548947 */ /* 0x000fea0003800000 */
[----:B------:R-:W2:Y:S04]  /*0410*/  LDG.E R3, desc[UR8][R8.64] ;  /* 0x0000000808037981 */ /* 0x000ea8000c1e1900 */
[----:B------:R-:W3:Y:S04]  /*0420*/  LDG.E R18, desc[UR8][R6.64] ;  /* 0x0000000806127981 */ /* 0x000ee8000c1e1900 */
[----:B------:R-:W4:Y:S01]  /*0430*/  LDG.E R0, desc[UR8][R4.64+-0xc] ;  /* 0xfffff40804007981 */ /* 0x000f22000c1e1900 */
[----:B------:R-:W5:Y:S01]  /*0440*/  LDC R22, c[0x3][R16] ;  /* 0x00c0000010167b82 */ /* 0x000f620000000800 */
[----:B------:R-:W-:Y:S01]  /*0450*/  BSSY.RECONVERGENT B3, `(.L_x_6) ;  /* 0x000000f000037945 */ /* 0x000fe20003800200 */
[----:B--2---:R-:W2:Y:S01]  /*0460*/  MUFU.RCP R20, R3 ;  /* 0x0000000300147308 */ /* 0x004ea20000001000 */
[----:B---3--:R3:W-:Y:S01]  /*0470*/  STS [R17], R18 ;  /* 0x0000001211007388 */ /* 0x0087e20000000800 */
[----:B----4-:R-:W-:-:S04]  /*0480*/  FFMA R15, R18, R0, R15 ;  /* 0x00000000120f7223 */ /* 0x010fc8000000000f */
[----:B-----5:R-:W-:-:S04]  /*0490*/  FADD R0, R22, -R15 ;  /* 0x8000000f16007221 */ /* 0x020fc80000000000 */
[----:B------:R-:W4:Y:S01]  /*04a0*/  FCHK P0, R0, R3 ;  /* 0x0000000300007302 */ /* 0x000f220000000000 */
[----:B--2---:R-:W-:-:S04]  /*04b0*/  FFMA R19, -R3, R20, 1 ;  /* 0x3f80000003137423 */ /* 0x004fc80000000114 */
[----:B------:R-:W-:-:S04]  /*04c0*/  FFMA R19, R20, R19, R20 ;  /* 0x0000001314137223 */ /* 0x000fc80000000014 */
[----:B------:R-:W-:-:S04]  /*04d0*/  FFMA R20, R0, R19, RZ ;  /* 0x0000001300147223 */ /* 0x000fc800000000ff */
[----:B0-----:R-:W-:-:S04]  /*04e0*/  FFMA R21, -R3, R20, R0 ;  /* 0x0000001403157223 */ /* 0x001fc80000000100 */
[----:B------:R-:W-:Y:S01]  /*04f0*/  FFMA R19, R19, R21, R20 ;  /* 0x0000001513137223 */ /* 0x000fe20000000014 */
[----:B---34-:R-:W-:Y:S06]  /*0500*/  @!P0 BRA `(.L_x_7) ;  /* 0x00000000000c8947 */ /* 0x018fec0003800000 */
[----:B------:R-:W-:-:S07]  /*0510*/  MOV R18, 0x530 ;  /* 0x0000053000127802 */ /* 0x000fce0000000f00 */
[----:B-1----:R-:W-:Y:S05]  /*0520*/  CALL.REL.NOINC `($__internal_0_$__cuda_sm3x_div_rn_noftz_f32_slowpath) ;  /* 0x0000000c00f07944 */ /* 0x002fea0003c00000 */
[----:B------:R-:W-:-:S07]  /*0530*/  IMAD.MOV.U32 R19, RZ, RZ, R0 ;  /* 0x000000ffff137224 */ /* 0x000fce00078e0000 */
.L_x_7:
[----:B------:R-:W-:Y:S05]  /*0540*/  BSYNC.RECONVERGENT B3 ;  /* 0x0000000000037941 */ /* 0x000fea0003800200 */
.L_x_6:
[----:B------:R2:W-:Y:S02]  /*0550*/  STS [R2], R19 ;  /* 0x0000001302007388 */ /* 0x0005e40000000800 */
.L_x_5:
[----:B------:R-:W-:Y:S05]  /*0560*/  BSYNC.RECONVERGENT B2 ;  /* 0x0000000000027941 */ /* 0x000fea0003800200 */
.L_x_4:
[----:B------:R-:W-:Y:S01]  /*0570*/  UIADD3 UR5, UPT, UPT, UR4, 0x2, URZ ;  /* 0x0000000204057890 */ /* 0x000fe2000fffe0ff */
[----:B------:R-:W-:Y:S05]  /*0580*/  BSSY.RECONVERGENT B2, `(.L_x_8) ;  /* 0x0000018000027945 */ /* 0x000fea0003800200 */
[----:B------:R-:W-:-:S13]  /*0590*/  ISETP.NE.AND P0, PT, R12, UR5, PT ;  /* 0x000000050c007c0c */ /* 0x000fda000bf05270 */
[----:B------:R-:W-:Y:S05]  /*05a0*/  @!P0 BRA `(.L_x_9) ;  /* 0x0000000000548947 */ /* 0x000fea0003800000 */
[----:B------:R-:W3:Y:S04]  /*05b0*/  LDG.E R3, desc[UR8][R8.64] ;  /* 0x0000000808037981 */ /* 0x000ee8000c1e1900 */
[----:B------:R-:W4:Y:S04]  /*05c0*/  LDG.E R18, desc[UR8][R6.64] ;  /* 0x0000000806127981 */ /* 0x000f28000c1e1900 */
[----:B------:R-:W5:Y:S01]  /*05d0*/  LDG.E R0, desc[UR8][R4.64+-0x8] ;  /* 0xfffff80804007981 */ /* 0x000f62000c1e1900 */
[----:B------:R-:W0:Y:S01]  /*05e0*/  LDC R22, c[0x3][R16] ;  /* 0x00c0000010167b82 */ /* 0x000e220000000800 */
[----:B------:R-:W-:Y:S01]  /*05f0*/  BSSY.RECONVERGENT B3, `(.L_x_10) ;  /* 0x000000f000037945 */ /* 0x000fe20003800200 */
[----:B---3--:R-:W2:Y:S01]  /*0600*/  MUFU.RCP R20, R3 ;  /* 0x0000000300147308 */ /* 0x008ea20000001000 */
[----:B----4-:R3:W-:Y:S01]  /*0610*/  STS [R17], R18 ;  /* 0x0000001211007388 */ /* 0x0107e20000000800 */
[----:B-----5:R-:W-:-:S04]  /*0620*/  FFMA R15, R18, R0, R15 ;  /* 0x00000000120f7223 */ /* 0x020fc8000000000f */
[----:B0-----:R-:W-:-:S04]  /*0630*/  FADD R0, R22, -R15 ;  /* 0x8000000f16007221 */ /* 0x001fc80000000000 */
[----:B------:R-:W0:Y:S01]  /*0640*/  FCHK P0, R0, R3 ;  /* 0x0000000300007302 */ /* 0x000e220000000000 */
[----:B--2---:R-:W-:-:S04]  /*0650*/  FFMA R19, -R3, R20, 1 ;  /* 0x3f80000003137423 */ /* 0x004fc80000000114 */
[----:B------:R-:W-:-:S04]  /*0660*/  FFMA R19, R20, R19, R20 ;  /* 0x0000001314137223 */ /* 0x000fc80000000014 */
[----:B------:R-:W-:-:S04]  /*0670*/  FFMA R20, R0, R19, RZ ;  /* 0x0000001300147223 */ /* 0x000fc800000000ff */
[----:B------:R-:W-:-:S04]  /*0680*/  FFMA R21, -R3, R20, R0 ;  /* 0x0000001403157223 */ /* 0x000fc80000000100 */
[----:B------:R-:W-:Y:S01]  /*0690*/  FFMA R19, R19, R21, R20 ;  /* 0x0000001513137223 */ /* 0x000fe20000000014 */
[----:B0--3--:R-:W-:Y:S06]  /*06a0*/  @!P0 BRA `(.L_x_11) ;  /* 0x00000000000c8947 */ /* 0x009fec0003800000 */
[----:B------:R-:W-:-:S07]  /*06b0*/  MOV R18, 0x6d0 ;  /* 0x000006d000127802 */ /* 0x000fce0000000f00 */
[----:B-1----:R-:W-:Y:S05]  /*06c0*/  CALL.REL.NOINC `($__internal_0_$__cuda_sm3x_div_rn_noftz_f32_slowpath) ;  /* 0x0000000c00887944 */ /* 0x002fea0003c00000 */
[----:B------:R-:W-:-:S07]  /*06d0*/  MOV R19, R0 ;  /* 0x0000000000137202 */ /* 0x000fce0000000f00 */
.L_x_11:
[----:B------:R-:W-:Y:S05]  /*06e0*/  BSYNC.RECONVERGENT B3 ;  /* 0x0000000000037941 */ /* 0x000fea0003800200 */
.L_x_10:
[----:B------:R3:W-:Y:S02]  /*06f0*/  STS [R2], R19 ;  /* 0x0000001302007388 */ /* 0x0007e40000000800 */
.L_x_9:
[----:B------:R-:W-:Y:S05]  /*0700*/  BSYNC.RECONVERGENT B2 ;  /* 0x0000000000027941 */ /* 0x000fea0003800200 */
.L_x_8:
[----:B------:R-:W-:Y:S01]  /*0710*/  UIADD3 UR5, UPT, UPT, UR4, 0x3, URZ ;  /* 0x0000000304057890 */ /* 0x000fe2000fffe0ff */
[----:B------:R-:W-:Y:S05]  /*0720*/  BSSY.RECONVERGENT B2, `(.L_x_12) ;  /* 0x0000018000027945 */ /* 0x000fea0003800200 */
[----:B------:R-:W-:-:S13]  /*0730*/  ISETP.NE.AND P0, PT, R12, UR5, PT ;  /* 0x000000050c007c0c */ /* 0x000fda000bf05270 */
[----:B------:R-:W-:Y:S05]  /*0740*/  @!P0 BRA `(.L_x_13) ;  /* 0x0000000000548947 */ /* 0x000fea0003800000 */
[----:B------:R-:W4:Y:S04]  /*0750*/  LDG.E R3, desc[UR8][R8.64] ;  /* 0x0000000808037981 */ /* 0x000f28000c1e1900 */
[----:B------:R-:W5:Y:S04]  /*0760*/  LDG.E R18, desc[UR8][R6.64] ;  /* 0x0000000806127981 */ /* 0x000f68000c1e1900 */
[----:B------:R-:W2:Y:S01]  /*0770*/  LDG.E R0, desc[UR8][R4.64+-0x4] ;  /* 0xfffffc0804007981 */ /* 0x000ea2000c1e1900 */
[----:B------:R-:W0:Y:S01]  /*0780*/  LDC R22, c[0x3][R16] ;  /* 0x00c0000010167b82 */ /* 0x000e220000000800 */
[----:B------:R-:W-:Y:S01]  /*0790*/  BSSY.RECONVERGENT B3, `(.L_x_14) ;  /* 0x000000f000037945 */ /* 0x000fe20003800200 */
[----:B----4-:R-:W3:Y:S01]  /*07a0*/  MUFU.RCP R20, R3 ;  /* 0x0000000300147308 */ /* 0x010ee20000001000 */
[----:B-----5:R4:W-:Y:S01]  /*07b0*/  STS [R17], R18 ;  /* 0x0000001211007388 */ /* 0x0209e20000000800 */
[----:B--2---:R-:W-:-:S04]  /*07c0*/  FFMA R15, R18, R0, R15 ;  /* 0x00000000120f7223 */ /* 0x004fc8000000000f */
[----:B0-----:R-:W-:-:S04]  /*07d0*/  FADD R0, R22, -R15 ;  /* 0x8000000f16007221 */ /* 0x001fc80000000000 */
[----:B------:R-:W0:Y:S01]  /*07e0*/  FCHK P0, R0, R3 ;  /* 0x0000000300007302 */ /* 0x000e220000000000 */
[----:B---3--:R-:W-:-:S04]  /*07f0*/  FFMA R19, -R3, R20, 1 ;  /* 0x3f80000003137423 */ /* 0x008fc80000000114 */
[----:B------:R-:W-:-:S04]  /*0800*/  FFMA R19, R20, R19, R20 ;  /* 0x0000001314137223 */ /* 0x000fc80000000014 */
[----:B------:R-:W-:-:S04]  /*0810*/  FFMA R20, R0, R19, RZ ;  /* 0x0000001300147223 */ /* 0x000fc800000000ff */
[----:B------:R-:W-:-:S04]  /*0820*/  FFMA R21, -R3, R20, R0 ;  /* 0x0000001403157223 */ /* 0x000fc80000000100 */
[----:B------:R-:W-:Y:S01]  /*0830*/  FFMA R19, R19, R21, R20 ;  /* 0x0000001513137223 */ /* 0x000fe20000000014 */
[----:B0---4-:R-:W-:Y:S06]  /*0840*/  @!P0 BRA `(.L_x_15) ;  /* 0x00000000000c8947 */ /* 0x011fec0003800000 */
[----:B------:R-:W-:-:S07]  /*0850*/  MOV R18, 0x870 ;  /* 0x0000087000127802 */ /* 0x000fce0000000f00 */
[----:B-1----:R-:W-:Y:S05]  /*0860*/  CALL.REL.NOINC `($__internal_0_$__cuda_sm3x_div_rn_noftz_f32_slowpath) ;  /* 0x0000000c00207944 */ /* 0x002fea0003c00000 */
[----:B------:R-:W-:-:S07]  /*0870*/  MOV R19, R0 ;  /* 0x0000000000137202 */ /* 0x000fce0000000f00 */
.L_x_15:
[----:B------:R-:W-:Y:S05]  /*0880*/  BSYNC.RECONVERGENT B3 ;  /* 0x0000000000037941 */ /* 0x000fea0003800200 */
.L_x_14:
[----:B------:R4:W-:Y:S02]  /*0890*/  STS [R2], R19 ;  /* 0x0000001302007388 */ /* 0x0009e40000000800 */
.L_x_13:
[----:B------:R-:W-:Y:S05]  /*08a0*/  BSYNC.RECONVERGENT B2 ;  /* 0x0000000000027941 */ /* 0x000fea0003800200 */
.L_x_12:
[----:B------:R-:W-:Y:S01]  /*08b0*/  UIADD3 UR5, UPT, UPT, UR4, 0x4, URZ ;  /* 0x0000000404057890 */ /* 0x000fe2000fffe0ff */
[----:B------:R-:W-:Y:S05]  /*08c0*/  BSSY.RECONVERGENT B2, `(.L_x_16) ;  /* 0x0000018000027945 */ /* 0x000fea0003800200 */
[----:B------:R-:W-:-:S13]  /*08d0*/  ISETP.NE.AND P0, PT, R12, UR5, PT ;  /* 0x000000050c007c0c */ /* 0x000fda000bf05270 */
[----:B------:R-:W-:Y:S05]  /*08e0*/  @!P0 BRA `(.L_x_17) ;  /* 0x0000000000548947 */ /* 0x000fea0003800000 */
[----:B------:R-:W5:Y:S04]  /*08f0*/  LDG.E R3, desc[UR8][R8.64] ;  /* 0x0000000808037981 */ /* 0x000f68000c1e1900 */
[----:B------:R-:W2:Y:S04]  /*0900*/  LDG.E R18, desc[UR8][R6.64] ;  /* 0x0000000806127981 */ /* 0x000ea8000c1e1900 */
[----:B------:R-:W3:Y:S01]  /*0910*/  LDG.E R0, desc[UR8][R4.64] ;  /* 0x0000000804007981 */ /* 0x000ee2000c1e1900 */
[----:B------:R-:W0:Y:S01]  /*0920*/  LDC R22, c[0x3][R16] ;  /* 0x00c0000010167b82 */ /* 0x000e220000000800 */
[----:B------:R-:W-:Y:S01]  /*0930*/  BSSY.RECONVERGENT B3, `(.L_x_18) ;  /* 0x000000f000037945 */ /* 0x000fe20003800200 */
[----:B-----5:R-:W4:Y:S01]  /*0940*/  MUFU.RCP R20, R3 ;  /* 0x0000000300147308 */ /* 0x020f220000001000 */
[----:B--2---:R2:W-:Y:S01]  /*0950*/  STS [R17], R18 ;  /* 0x0000001211007388 */ /* 0x0045e20000000800 */
[----:B---3--:R-:W-:-:S04]  /*0960*/  FFMA R15, R18, R0, R15 ;  /* 0x00000000120f7223 */ /* 0x008fc8000000000f */
[----:B0-----:R-:W-:-:S04]  /*0970*/  FADD R0, R22, -R15 ;  /* 0x8000000f16007221 */ /* 0x001fc80000000000 */
[----:B------:R-:W0:Y:S01]  /*0980*/  FCHK P0, R0, R3 ;  /* 0x0000000300007302 */ /* 0x000e220000000000 */
[----:B----4-:R-:W-:-:S04]  /*0990*/  FFMA R19, -R3, R20, 1 ;  /* 0x3f80000003137423 */ /* 0x010fc80000000114 */
[----:B------:R-:W-:-:S04]  /*09a0*/  FFMA R19, R20, R19, R20 ;  /* 0x0000001314137223 */ /* 0x000fc80000000014 */
[----:B------:R-:W-:-:S04]  /*09b0*/  FFMA R20, R0, R19, RZ ;  /* 0x0000001300147223 */ /* 0x000fc800000000ff */
[----:B------:R-:W-:-:S04]  /*09c0*/  FFMA R21, -R3, R20, R0 ;  /* 0x0000001403157223 */ /* 0x000fc80000000100 */
[----:B------:R-:W-:Y:S01]  /*09d0*/  FFMA R19, R19, R21, R20 ;  /* 0x0000001513137223 */ /* 0x000fe20000000014 */
[----:B0-2---:R-:W-:Y:S06]  /*09e0*/  @!P0 BRA `(.L_x_19) ;  /* 0x00000000000c8947 */ /* 0x005fec0003800000 */
[----:B------:R-:W-:-:S07]  /*09f0*/  MOV R18, 0xa10 ;  /* 0x00000a1000127802 */ /* 0x000fce0000000f00 */
[----:B-1----:R-:W-:Y:S05]  /*0a00*/  CALL.REL.NOINC `($__internal_0_$__cuda_sm3x_div_rn_noftz_f32_slowpath) ;  /* 0x0000000800b87944 */ /* 0x002fea0003c00000 */
[----:B------:R-:W-:-:S07]  /*0a10*/  IMAD.MOV.U32 R19, RZ, RZ, R0 ;  /* 0x000000ffff137224 */ /* 0x000fce00078e0000 */
.L_x_19:
[----:B------:R-:W-:Y:S05]  /*0a20*/  BSYNC.RECONVERGENT B3 ;  /* 0x0000000000037941 */ /* 0x000fea0003800200 */
.L_x_18:
[----:B------:R0:W-:Y:S02]  /*0a30*/  STS [R2], R19 ;  /* 0x0000001302007388 */ /* 0x0001e40000000800 */
.L_x_17:
[----:B------:R-:W-:Y:S05]  /*0a40*/  BSYNC.RECONVERGENT B2 ;  /* 0x0000000000027941 */ /* 0x000fea0003800200 */
.L_x_16:
        /* <DEDUP_REMOVED lines=22> */
[----:B------:R-:W-:-:S07]  /*0bb0*/  MOV R19, R0 ;  /* 0x0000000000137202 */ /* 0x000fce0000000f00 */
.L_x_23:
[----:B------:R-:W-:Y:S05]  /*0bc0*/  BSYNC.RECONVERGENT B3 ;  /* 0x0000000000037941 */ /* 0x000fea0003800200 */
.L_x_22:
[----:B------:R0:W-:Y:S02]  /*0bd0*/  STS [R2], R19 ;  /* 0x0000001302007388 */ /* 0x0001e40000000800 */
.L_x_21:
[----:B------:R-:W-:Y:S05]  /*0be0*/  BSYNC.RECONVERGENT B2 ;  /* 0x0000000000027941 */ /* 0x000fea0003800200 */
.L_x_20:
        /* <DEDUP_REMOVED lines=23> */
.L_x_27:
[----:B------:R-:W-:Y:S05]  /*0d60*/  BSYNC.RECONVERGENT B3 ;  /* 0x0000000000037941 */ /* 0x000fea0003800200 */
.L_x_26:
[----:B------:R0:W-:Y:S02]  /*0d70*/  STS [R2], R19 ;  /* 0x0000001302007388 */ /* 0x0001e40000000800 */
.L_x_25:
[----:B------:R-:W-:Y:S05]  /*0d80*/  BSYNC.RECONVERGENT B2 ;  /* 0x0000000000027941 */ /* 0x000fea0003800200 */
.L_x_24:
        /* <DEDUP_REMOVED lines=23> */
.L_x_31:
[----:B------:R-:W-:Y:S05]  /*0f00*/  BSYNC.RECONVERGENT B3 ;  /* 0x0000000000037941 */ /* 0x000fea0003800200 */
.L_x_30:
[----:B------:R0:W-:Y:S02]  /*0f10*/  STS [R2], R19 ;  /* 0x0000001302007388 */ /* 0x0001e40000000800 */
.L_x_29:
[----:B------:R-:W-:Y:S05]  /*0f20*/  BSYNC.RECONVERGENT B2 ;  /* 0x0000000000027941 */ /* 0x000fea0003800200 */
.L_x_28:
[----:B------:R-:W-:Y:S01]  /*0f30*/  UIADD3 UR4, UPT, UPT, UR4, 0x8, URZ ;  /* 0x0000000804047890 */ /* 0x000fe2000fffe0ff */
[----:B------:R-:W-:Y:S01]  /*0f40*/  IADD3 R4, P0, PT, R4, 0x20, RZ ;  /* 0x0000002004047810 */ /* 0x000fe20007f1e0ff */
[----:B------:R-:W-:Y:S01]  /*0f50*/  VIADD R14, R14, 0x8 ;  /* 0x000000080e0e7836 */ /* 0x000fe20000000000 */
[----:B------:R-:W-:Y:S01]  /*0f60*/  IADD3 R13, PT, PT, R13, 0x8, RZ ;  /* 0x000000080d0d7810 */ /* 0x000fe20007ffe0ff */
[----:B------:R-:W-:Y:S01]  /*0f70*/  UISETP.NE.AND UP0, UPT, UR4, 0x20, UPT ;  /* 0x000000200400788c */ /* 0x000fe2000bf05270 */
[----:B------:R-:W-:-:S08]  /*0f80*/  IADD3.X R3, PT, PT, RZ, R5, RZ, P0, !PT ;  /* 0x00000005ff037210 */ /* 0x000fd000007fe4ff */
[----:B------:R-:W-:Y:S05]  /*0f90*/  BRA.U UP0, `(.L_x_32) ;  /* 0xfffffff100a07547 */ /* 0x000fea000b83ffff */
[----:B------:R-:W5:Y:S02]  /*0fa0*/  LDC R0, c[0x0][0x398] ;  /* 0x0000e600ff007b82 */ /* 0x000f640000000800 */
[----:B-----5:R-:W-:-:S13]  /*0fb0*/  ISETP.GE.AND P0, PT, R0, 0x1, PT ;  /* 0x000000010000780c */ /* 0x020fda0003f06270 */
[----:B------:R-:W-:Y:S05]  /*0fc0*/  @!P0 EXIT ;  /* 0x000000000000894d */ /* 0x000fea0003800000 */
[----:B0-234-:R-:W0:Y:S01]  /*0fd0*/  LDS R2, [R2] ;  /* 0x0000000002027984 */ /* 0x01de220000000800 */
[C---:B------:R-:W-:Y:S01]  /*0fe0*/  ISETP.GE.U32.AND P0, PT, R0.reuse, 0x8, PT ;  /* 0x000000080000780c */ /* 0x040fe20003f06070 */
[----:B------:R-:W-:Y:S01]  /*0ff0*/  HFMA2 R3, -RZ, RZ, 0, 0 ;  /* 0x00000000ff037431 */ /* 0x000fe200000001ff */
[----:B------:R-:W-:-:S04]  /*1000*/  LOP3.LUT R28, R0, 0x7, RZ, 0xc0, !PT ;  /* 0x00000007001c7812 */ /* 0x000fc800078ec0ff */
[----:B------:R-:W-:-:S07]  /*1010*/  ISETP.NE.AND P1, PT, R28, RZ, PT ;  /* 0x000000ff1c00720c */ /* 0x000fce0003f25270 */
[----:B------:R-:W-:Y:S06]  /*1020*/  @!P0 BRA `(.L_x_33) ;  /* 0x0000000000988947 */ /* 0x000fec0003800000 */
[----:B------:R-:W2:Y:S01]  /*1030*/  LDC R5, c[0x0][0x398] ;  /* 0x0000e600ff057b82 */ /* 0x000ea20000000800 */
[C---:B------:R-:W-:Y:S01]  /*1040*/  LOP3.LUT R3, R0.reuse, 0x7ffffff8, RZ, 0xc0, !PT ;  /* 0x7ffffff800037812 */ /* 0x040fe200078ec0ff */
[C---:B------:R-:W-:Y:S01]  /*1050*/  IMAD.SHL.U32 R4, R0.reuse, 0x2, RZ ;  /* 0x0000000200047824 */ /* 0x040fe200078e00ff */
[C---:B------:R-:W-:Y:S01]  /*1060*/  SHF.L.U32 R6, R0.reuse, 0x3, RZ ;  /* 0x0000000300067819 */ /* 0x040fe200000006ff */
[C---:B------:R-:W-:Y:S01]  /*1070*/  IMAD R7, R0.reuse, 0x3, RZ ;  /* 0x0000000300077824 */ /* 0x040fe200078e02ff */
[C---:B------:R-:W-:Y:S01]  /*1080*/  SHF.L.U32 R9, R0.reuse, 0x2, RZ ;  /* 0x0000000200097819 */ /* 0x040fe200000006ff */
[C---:B------:R-:W-:Y:S01]  /*1090*/  IMAD R23, R0.reuse, 0x5, RZ ;  /* 0x0000000500177824 */ /* 0x040fe200078e02ff */
[----:B------:R-:W-:Y:S01]  /*10a0*/  IADD3 R22, PT, PT, -R3, RZ, RZ ;  /* 0x000000ff03167210 */ /* 0x000fe20007ffe1ff */
[----:B------:R-:W3:Y:S01]  /*10b0*/  LDC.64 R12, c[0x0][0x380] ;  /* 0x0000e000ff0c7b82 */ /* 0x000ee20000000a00 */
[C---:B------:R-:W-:Y:S02]  /*10c0*/  IMAD R29, R0.reuse, 0x6, RZ ;  /* 0x00000006001d7824 */ /* 0x040fe400078e02ff */
[----:B------:R-:W-:-:S05]  /*10d0*/  IMAD R8, R0, 0x7, RZ ;  /* 0x0000000700087824 */ /* 0x000fca00078e02ff */
[----:B-1----:R-:W1:Y:S02]  /*10e0*/  LDC.64 R10, c[0x0][0x380] ;  /* 0x0000e000ff0a7b82 */ /* 0x002e640000000a00 */
.L_x_34:
[--C-:B-12-4-:R-:W-:Y:S01]  /*10f0*/  IMAD.WIDE.U32 R14, R5, 0x4, R10.reuse ;  /* 0x00000004050e7825 */ /* 0x116fe200078e000a */
[----:B0--3--:R-:W-:Y:S01]  /*1100*/  STG.E desc[UR8][R12.64], R2 ;  /* 0x000000020c007986 */ /* 0x009fe2000c101908 */
[----:B------:R-:W-:Y:S02]  /*1110*/  IADD3 R5, PT, PT, R6, R5, RZ ;  /* 0x0000000506057210 */ /* 0x000fe40007ffe0ff */
[--C-:B------:R-:W-:Y:S01]  /*1120*/  IMAD.WIDE.U32 R26, R4, 0x4, R10.reuse ;  /* 0x00000004041a7825 */ /* 0x100fe200078e000a */
[----:B------:R0:W-:Y:S01]  /*1130*/  STG.E desc[UR8][R14.64], R2 ;  /* 0x000000020e007986 */ /* 0x0001e2000c101908 */
[C---:B------:R-:W-:Y:S02]  /*1140*/  IADD3 R4, PT, PT, R6.reuse, R4, RZ ;  /* 0x0000000406047210 */ /* 0x040fe40007ffe0ff */
[--C-:B------:R-:W-:Y:S01]  /*1150*/  IMAD.WIDE.U32 R24, R7, 0x4, R10.reuse ;  /* 0x0000000407187825 */ /* 0x100fe200078e000a */
[----:B------:R4:W-:Y:S03]  /*1160*/  STG.E desc[UR8][R26.64], R2 ;  /* 0x000000021a007986 */ /* 0x0009e6000c101908 */
[----:B------:R-:W-:Y:S01]  /*1170*/  IMAD.WIDE.U32 R16, R23, 0x4, R10 ;  /* 0x0000000417107825 */ /* 0x000fe200078e000a */
[----:B------:R4:W-:Y:S01]  /*1180*/  STG.E desc[UR8][R24.64], R2 ;  /* 0x0000000218007986 */ /* 0x0009e2000c101908 */
[----:B------:R-:W-:-:S02]  /*1190*/  IADD3 R23, PT, PT, R6, R23, RZ ;  /* 0x0000001706177210 */ /* 0x000fc40007ffe0ff */
[----:B------:R-:W-:-:S04]  /*11a0*/  IMAD.WIDE.U32 R18, R29, 0x4, R10 ;  /* 0x000000041d127825 */ /* 0x000fc800078e000a */
[----:B0-----:R-:W-:Y:S01]  /*11b0*/  IMAD.WIDE.U32 R14, R9, 0x4, R10 ;  /* 0x00000004090e7825 */ /* 0x001fe200078e000a */
[----:B------:R-:W-:-:S03]  /*11c0*/  IADD3 R9, PT, PT, R6, R9, RZ ;  /* 0x0000000906097210 */ /* 0x000fc60007ffe0ff */
[----:B------:R-:W-:Y:S01]  /*11d0*/  IMAD.WIDE.U32 R20, R8, 0x4, R10 ;  /* 0x0000000408147825 */ /* 0x000fe200078e000a */
[----:B------:R4:W-:Y:S01]  /*11e0*/  STG.E desc[UR8][R14.64], R2 ;  /* 0x000000020e007986 */ /* 0x0009e2000c101908 */
[----:B------:R-:W-:Y:S02]  /*11f0*/  IADD3 R8, PT, PT, R6, R8, RZ ;  /* 0x0000000806087210 */ /* 0x000fe40007ffe0ff */
[----:B------:R-:W-:Y:S01]  /*1200*/  VIADD R22, R22, 0x8 ;  /* 0x0000000816167836 */ /* 0x000fe20000000000 */
[----:B------:R4:W-:Y:S01]  /*1210*/  STG.E desc[UR8][R16.64], R2 ;  /* 0x0000000210007986 */ /* 0x0009e2000c101908 */
[----:B------:R-:W-:-:S03]  /*1220*/  IMAD.WIDE.U32 R12, R6, 0x4, R12 ;  /* 0x00000004060c7825 */ /* 0x000fc600078e000c */
[----:B------:R4:W-:Y:S01]  /*1230*/  STG.E desc[UR8][R18.64], R2 ;  /* 0x0000000212007986 */ /* 0x0009e2000c101908 */
[----:B------:R-:W-:Y:S01]  /*1240*/  ISETP.NE.AND P0, PT, R22, RZ, PT ;  /* 0x000000ff1600720c */ /* 0x000fe20003f05270 */
[C---:B------:R-:W-:Y:S02]  /*1250*/  IMAD.IADD R7, R6.reuse, 0x1, R7 ;  /* 0x0000000106077824 */ /* 0x040fe400078e0207 */
[----:B------:R4:W-:Y:S01]  /*1260*/  STG.E desc[UR8][R20.64], R2 ;  /* 0x0000000214007986 */ /* 0x0009e2000c101908 */
[----:B------:R-:W-:-:S09]  /*1270*/  IMAD.IADD R29, R6, 0x1, R29 ;  /* 0x00000001061d7824 */ /* 0x000fd200078e021d */
[----:B------:R-:W-:Y:S05]  /*1280*/  @P0 BRA `(.L_x_34) ;  /* 0xfffffffc00980947 */ /* 0x000fea000383ffff */
.L_x_33:
[----:B------:R-:W-:Y:S05]  /*1290*/  @!P1 EXIT ;  /* 0x000000000000994d */ /* 0x000fea0003800000 */
[----:B------:R-:W-:Y:S02]  /*12a0*/  ISETP.GE.U32.AND P0, PT, R28, 0x4, PT ;  /* 0x000000041c00780c */ /* 0x000fe40003f06070 */
[----:B------:R-:W-:-:S04]  /*12b0*/  LOP3.LUT R12, R0, 0x3, RZ, 0xc0, !PT ;  /* 0x00000003000c7812 */ /* 0x000fc800078ec0ff */
[----:B------:R-:W-:-:S07]  /*12c0*/  ISETP.NE.AND P1, PT, R12, RZ, PT ;  /* 0x000000ff0c00720c */ /* 0x000fce0003f25270 */
[----:B------:R-:W-:Y:S06]  /*12d0*/  @!P0 BRA `(.L_x_35) ;  /* 0x0000000000388947 */ /* 0x000fec0003800000 */
[----:B-1----:R-:W1:Y:S01]  /*12e0*/  LDC.64 R10, c[0x0][0x380] ;  /* 0x0000e000ff0a7b82 */ /* 0x002e620000000a00 */
[C---:B------:R-:W-:Y:S01]  /*12f0*/  IMAD R5, R3.reuse, R0, RZ ;  /* 0x0000000003057224 */ /* 0x040fe200078e02ff */
[----:B------:R-:W-:-:S04]  /*1300*/  IADD3 R3, PT, PT, R3, 0x4, RZ ;  /* 0x0000000403037810 */ /* 0x000fc80007ffe0ff */
[----:B------:R-:W-:-:S05]  /*1310*/  IADD3 R7, PT, PT, R5, R0, RZ ;  /* 0x0000000005077210 */ /* 0x000fca0007ffe0ff */
[----:B------:R-:W-:-:S05]  /*1320*/  IMAD.IADD R9, R7, 0x1, R0 ;  /* 0x0000000107097824 */ /* 0x000fca00078e0200 */
[----:B------:R-:W-:Y:S01]  /*1330*/  IADD3 R13, PT, PT, R9, R0, RZ ;  /* 0x00000000090d7210 */ /* 0x000fe20007ffe0ff */
[----:B-1----:R-:W-:-:S04]  /*1340*/  IMAD.WIDE.U32 R4, R5, 0x4, R10 ;  /* 0x0000000405047825 */ /* 0x002fc800078e000a */
[--C-:B------:R-:W-:Y:S01]  /*1350*/  IMAD.WIDE.U32 R6, R7, 0x4, R10.reuse ;  /* 0x0000000407067825 */ /* 0x100fe200078e000a */
[----:B0-----:R2:W-:Y:S03]  /*1360*/  STG.E desc[UR8][R4.64], R2 ;  /* 0x0000000204007986 */ /* 0x0015e6000c101908 */
[--C-:B------:R-:W-:Y:S01]  /*1370*/  IMAD.WIDE.U32 R8, R9, 0x4, R10.reuse ;  /* 0x0000000409087825 */ /* 0x100fe200078e000a */
[----:B------:R2:W-:Y:S03]  /*1380*/  STG.E desc[UR8][R6.64], R2 ;  /* 0x0000000206007986 */ /* 0x0005e6000c101908 */
[----:B------:R-:W-:Y:S01]  /*1390*/  IMAD.WIDE.U32 R10, R13, 0x4, R10 ;  /* 0x000000040d0a7825 */ /* 0x000fe200078e000a */
[----:B------:R2:W-:Y:S04]  /*13a0*/  STG.E desc[UR8][R8.64], R2 ;  /* 0x0000000208007986 */ /* 0x0005e8000c101908 */
[----:B------:R2:W-:Y:S02]  /*13b0*/  STG.E desc[UR8][R10.64], R2 ;  /* 0x000000020a007986 */ /* 0x0005e4000c101908 */
.L_x_35:
[----:B------:R-:W-:Y:S05]  /*13c0*/  @!P1 EXIT ;  /* 0x000000000000994d */ /* 0x000fea0003800000 */
[----:B------:R-:W-:Y:S02]  /*13d0*/  ISETP.NE.AND P0, PT, R12, 0x1, PT ;  /* 0x000000010c00780c */ /* 0x000fe40003f05270 */
[----:B--2---:R-:W-:-:S04]  /*13e0*/  LOP3.LUT R4, R0, 0x1, RZ, 0xc0, !PT ;  /* 0x0000000100047812 */ /* 0x004fc800078ec0ff */
[----:B------:R-:W-:-:S07]  /*13f0*/  ISETP.NE.U32.AND P1, PT, R4, 0x1, PT ;  /* 0x000000010400780c */ /* 0x000fce0003f25070 */
[----:B------:R-:W-:Y:S06]  /*1400*/  @!P0 BRA `(.L_x_36) ;  /* 0x0000000000208947 */ /* 0x000fec0003800000 */
[----:B------:R-:W2:Y:S01]  /*1410*/  LDC.64 R4, c[0x0][0x380] ;  /* 0x0000e000ff047b82 */ /* 0x000ea20000000a00 */
[C---:B------:R-:W-:Y:S01]  /*1420*/  IMAD R7, R3.reuse, R0, RZ ;  /* 0x0000000003077224 */ /* 0x040fe200078e02ff */
[----:B------:R-:W-:-:S03]  /*1430*/  IADD3 R3, PT, PT, R3, 0x2, RZ ;  /* 0x0000000203037810 */ /* 0x000fc60007ffe0ff */
[C---:B------:R-:W-:Y:S02]  /*1440*/  IMAD.IADD R9, R7.reuse, 0x1, R0 ;  /* 0x0000000107097824 */ /* 0x040fe400078e0200 */
[----:B--2---:R-:W-:-:S04]  /*1450*/  IMAD.WIDE.U32 R6, R7, 0x4, R4 ;  /* 0x0000000407067825 */ /* 0x004fc800078e0004 */
[----:B------:R-:W-:Y:S01]  /*1460*/  IMAD.WIDE.U32 R4, R9, 0x4, R4 ;  /* 0x0000000409047825 */ /* 0x000fe200078e0004 */
[----:B0-----:R2:W-:Y:S04]  /*1470*/  STG.E desc[UR8][R6.64], R2 ;  /* 0x0000000206007986 */ /* 0x0015e8000c101908 */
[----:B------:R2:W-:Y:S02]  /*1480*/  STG.E desc[UR8][R4.64], R2 ;  /* 0x0000000204007986 */ /* 0x0005e4000c101908 */
.L_x_36:
[----:B------:R-:W-:Y:S05]  /*1490*/  @P1 EXIT ;  /* 0x000000000000194d */ /* 0x000fea0003800000 */
[----:B--2---:R-:W2:Y:S01]  /*14a0*/  LDC.64 R4, c[0x0][0x380] ;  /* 0x0000e000ff047b82 */ /* 0x004ea20000000a00 */
[----:B------:R-:W-:-:S04]  /*14b0*/  IMAD R3, R3, R0, RZ ;  /* 0x0000000003037224 */ /* 0x000fc800078e02ff */
[----:B--2---:R-:W-:-:S05]  /*14c0*/  IMAD.WIDE.U32 R4, R3, 0x4, R4 ;  /* 0x0000000403047825 */ /* 0x004fca00078e0004 */
[----:B0-----:R-:W-:Y:S01]  /*14d0*/  STG.E desc[UR8][R4.64], R2 ;  /* 0x0000000204007986 */ /* 0x001fe2000c101908 */
[----:B------:R-:W-:Y:S05]  /*14e0*/  EXIT ;  /* 0x000000000000794d */ /* 0x000fea0003800000 */
        .weak           $__internal_0_$__cuda_sm3x_div_rn_noftz_f32_slowpath
        .type           $__internal_0_$__cuda_sm3x_div_rn_noftz_f32_slowpath,@function
        .size           $__internal_0_$__cuda_sm3x_div_rn_noftz_f32_slowpath,(.L_x_84 - $__internal_0_$__cuda_sm3x_div_rn_noftz_f32_slowpath)
$__internal_0_$__cuda_sm3x_div_rn_noftz_f32_slowpath:
[----:B------:R-:W-:Y:S01]  /*14f0*/  SHF.R.U32.HI R19, RZ, 0x17, R3 ;  /* 0x00000017ff137819 */ /* 0x000fe20000011603 */
[----:B------:R-:W-:Y:S01]  /*1500*/  BSSY.RECONVERGENT B0, `(.L_x_37) ;  /* 0x0000062000007945 */ /* 0x000fe20003800200 */
[----:B------:R-:W-:Y:S02]  /*1510*/  SHF.R.U32.HI R20, RZ, 0x17, R0 ;  /* 0x00000017ff147819 */ /* 0x000fe40000011600 */
[----:B------:R-:W-:Y:S02]  /*1520*/  LOP3.LUT R19, R19, 0xff, RZ, 0xc0, !PT ;  /* 0x000000ff13137812 */ /* 0x000fe400078ec0ff */
[----:B------:R-:W-:Y:S02]  /*1530*/  LOP3.LUT R24, R20, 0xff, RZ, 0xc0, !PT ;  /* 0x000000ff14187812 */ /* 0x000fe400078ec0ff */
[----:B------:R-:W-:-:S03]  /*1540*/  IADD3 R22, PT, PT, R19, -0x1, RZ ;  /* 0xffffffff13167810 */ /* 0x000fc60007ffe0ff */
[----:B------:R-:W-:Y:S01]  /*1550*/  VIADD R21, R24, 0xffffffff ;  /* 0xffffffff18157836 */ /* 0x000fe20000000000 */
[----:B------:R-:W-:-:S04]  /*1560*/  ISETP.GT.U32.AND P0, PT, R22, 0xfd, PT ;  /* 0x000000fd1600780c */ /* 0x000fc80003f04070 */
[----:B------:R-:W-:-:S13]  /*1570*/  ISETP.GT.U32.OR P0, PT, R21, 0xfd, P0 ;  /* 0x000000fd1500780c */ /* 0x000fda0000704470 */
[----:B------:R-:W-:Y:S01]  /*1580*/  @!P0 MOV R20, RZ ;  /* 0x000000ff00148202 */ /* 0x000fe20000000f00 */
[----:B------:R-:W-:Y:S06]  /*1590*/  @!P0 BRA `(.L_x_38) ;  /* 0x00000000005c8947 */ /* 0x000fec0003800000 */
[----:B------:R-:W-:Y:S02]  /*15a0*/  FSETP.GTU.FTZ.AND P0, PT, |R0|, +INF , PT ;  /* 0x7f8000000000780b */ /* 0x000fe40003f1c200 */
[----:B------:R-:W-:-:S04]  /*15b0*/  FSETP.GTU.FTZ.AND P1, PT, |R3|, +INF , PT ;  /* 0x7f8000000300780b */ /* 0x000fc80003f3c200 */
[----:B------:R-:W-:-:S13]  /*15c0*/  PLOP3.LUT P0, PT, P0, P1, PT, 0xf8, 0x8f ;  /* 0x00000000008f781c */ /* 0x000fda0000703f70 */
[----:B------:R-:W-:Y:S05]  /*15d0*/  @P0 BRA `(.L_x_39) ;  /* 0x00000004004c0947 */ /* 0x000fea0003800000 */
[----:B------:R-:W-:-:S13]  /*15e0*/  LOP3.LUT P0, RZ, R3, 0x7fffffff, R0, 0xc8, !PT ;  /* 0x7fffffff03ff7812 */ /* 0x000fda000780c800 */
[----:B------:R-:W-:Y:S05]  /*15f0*/  @!P0 BRA `(.L_x_40) ;  /* 0x00000004003c8947 */ /* 0x000fea0003800000 */
[C---:B------:R-:W-:Y:S02]  /*1600*/  FSETP.NEU.FTZ.AND P2, PT, |R0|.reuse, +INF , PT ;  /* 0x7f8000000000780b */ /* 0x040fe40003f5d200 */
[----:B------:R-:W-:Y:S02]  /*1610*/  FSETP.NEU.FTZ.AND P1, PT, |R3|, +INF , PT ;  /* 0x7f8000000300780b */ /* 0x000fe40003f3d200 */
[----:B------:R-:W-:-:S11]  /*1620*/  FSETP.NEU.FTZ.AND P0, PT, |R0|, +INF , PT ;  /* 0x7f8000000000780b */ /* 0x000fd60003f1d200 */
[----:B------:R-:W-:Y:S05]  /*1630*/  @!P1 BRA !P2, `(.L_x_40) ;  /* 0x00000004002c9947 */ /* 0x000fea0005000000 */
[----:B------:R-:W-:-:S04]  /*1640*/  LOP3.LUT P2, RZ, R0, 0x7fffffff, RZ, 0xc0, !PT ;  /* 0x7fffffff00ff7812 */ /* 0x000fc8000784c0ff */
[----:B------:R-:W-:-:S13]  /*1650*/  PLOP3.LUT P1, PT, P1, P2, PT, 0x2f, 0xf2 ;  /* 0x0000000000f2781c */ /* 0x000fda0000f24577 */
[----:B------:R-:W-:Y:S05]  /*1660*/  @P1 BRA `(.L_x_41) ;  /* 0x0000000400181947 */ /* 0x000fea0003800000 */
[----:B------:R-:W-:-:S04]  /*1670*/  LOP3.LUT P1, RZ, R3, 0x7fffffff, RZ, 0xc0, !PT ;  /* 0x7fffffff03ff7812 */ /* 0x000fc8000782c0ff */
[----:B------:R-:W-:-:S13]  /*1680*/  PLOP3.LUT P0, PT, P0, P1, PT, 0x2f, 0xf2 ;  /* 0x0000000000f2781c */ /* 0x000fda0000702577 */
[----:B------:R-:W-:Y:S05]  /*1690*/  @P0 BRA `(.L_x_42) ;  /* 0x0000000400000947 */ /* 0x000fea0003800000 */
[----:B------:R-:W-:Y:S02]  /*16a0*/  ISETP.GE.AND P0, PT, R21, RZ, PT ;  /* 0x000000ff1500720c */ /* 0x000fe40003f06270 */
[----:B------:R-:W-:-:S11]  /*16b0*/  ISETP.GE.AND P1, PT, R22, RZ, PT ;  /* 0x000000ff1600720c */ /* 0x000fd60003f26270 */
[----:B------:R-:W-:Y:S01]  /*16c0*/  @P0 MOV R20, RZ ;  /* 0x000000ff00140202 */ /* 0x000fe20000000f00 */
[----:B------:R-:W-:Y:S02]  /*16d0*/  @!P0 IMAD.MOV.U32 R20, RZ, RZ, -0x40 ;  /* 0xffffffc0ff148424 */ /* 0x000fe400078e00ff */
[----:B------:R-:W-:Y:S01]  /*16e0*/  @!P0 FFMA R0, R0, 1.84467440737095516160e+19, RZ ;  /* 0x5f80000000008823 */ /* 0x000fe200000000ff */
[----:B------:R-:W-:Y:S02]  /*16f0*/  @!P1 FFMA R3, R3, 1.84467440737095516160e+19, RZ ;  /* 0x5f80000003039823 */ /* 0x000fe400000000ff */
[----:B------:R-:W-:-:S07]  /*1700*/  @!P1 IADD3 R20, PT, PT, R20, 0x40, RZ ;  /* 0x0000004014149810 */ /* 0x000fce0007ffe0ff */
.L_x_38:
[----:B------:R-:W-:Y:S01]  /*1710*/  LEA R22, R19, 0xc0800000, 0x17 ;  /* 0xc080000013167811 */ /* 0x000fe200078eb8ff */
[----:B------:R-:W-:Y:S03]  /*1720*/  BSSY.RECONVERGENT B1, `(.L_x_43) ;  /* 0x0000036000017945 */ /* 0x000fe60003800200 */
[----:B------:R-:W-:Y:S01]  /*1730*/  IADD3 R23, PT, PT, -R22, R3, RZ ;  /* 0x0000000316177210 */ /* 0x000fe20007ffe1ff */
[----:B------:R-:W-:-:S03]  /*1740*/  VIADD R22, R24, 0xffffff81 ;  /* 0xffffff8118167836 */ /* 0x000fc60000000000 */
[----:B------:R0:W1:Y:S01]  /*1750*/  MUFU.RCP R3, R23 ;  /* 0x0000001700037308 */ /* 0x0000620000001000 */
[----:B------:R-:W-:Y:S01]  /*1760*/  FADD.FTZ R21, -R23, -RZ ;  /* 0x800000ff17157221 */ /* 0x000fe20000010100 */
[C---:B------:R-:W-:Y:S01]  /*1770*/  IMAD R0, R22.reuse, -0x800000, R0 ;  /* 0xff80000016007824 */ /* 0x040fe200078e0200 */
[----:B0-----:R-:W-:-:S04]  /*1780*/  IADD3 R23, PT, PT, R22, 0x7f, -R19 ;  /* 0x0000007f16177810 */ /* 0x001fc80007ffe813 */
[----:B------:R-:W-:Y:S01]  /*1790*/  IADD3 R23, PT, PT, R23, R20, RZ ;  /* 0x0000001417177210 */ /* 0x000fe20007ffe0ff */
[----:B-1----:R-:W-:-:S04]  /*17a0*/  FFMA R24, R3, R21, 1 ;  /* 0x3f80000003187423 */ /* 0x002fc80000000015 */
[----:B------:R-:W-:-:S04]  /*17b0*/  FFMA R3, R3, R24, R3 ;  /* 0x0000001803037223 */ /* 0x000fc80000000003 */
[----:B------:R-:W-:-:S04]  /*17c0*/  FFMA R24, R0, R3, RZ ;  /* 0x0000000300187223 */ /* 0x000fc800000000ff */
[----:B------:R-:W-:-:S04]  /*17d0*/  FFMA R25, R21, R24, R0 ;  /* 0x0000001815197223 */ /* 0x000fc80000000000 */
[----:B------:R-:W-:-:S04]  /*17e0*/  FFMA R24, R3, R25, R24 ;  /* 0x0000001903187223 */ /* 0x000fc80000000018 */
[----:B------:R-:W-:-:S04]  /*17f0*/  FFMA R21, R21, R24, R0 ;  /* 0x0000001815157223 */ /* 0x000fc80000000000 */
[----:B------:R-:W-:-:S05]  /*1800*/  FFMA R0, R3, R21, R24 ;  /* 0x0000001503007223 */ /* 0x000fca0000000018 */
[----:B------:R-:W-:-:S04]  /*1810*/  SHF.R.U32.HI R19, RZ, 0x17, R0 ;  /* 0x00000017ff137819 */ /* 0x000fc80000011600 */
[----:B------:R-:W-:-:S04]  /*1820*/  LOP3.LUT R19, R19, 0xff, RZ, 0xc0, !PT ;  /* 0x000000ff13137812 */ /* 0x000fc800078ec0ff */
[----:B------:R-:W-:-:S05]  /*1830*/  IADD3 R22, PT, PT, R19, R23, RZ ;  /* 0x0000001713167210 */ /* 0x000fca0007ffe0ff */
[----:B------:R-:W-:-:S05]  /*1840*/  VIADD R19, R22, 0xffffffff ;  /* 0xffffffff16137836 */ /* 0x000fca0000000000 */
[----:B------:R-:W-:-:S13]  /*1850*/  ISETP.GE.U32.AND P0, PT, R19, 0xfe, PT ;  /* 0x000000fe1300780c */ /* 0x000fda0003f06070 */
[----:B------:R-:W-:Y:S05]  /*1860*/  @!P0 BRA `(.L_x_44) ;  /* 0x0000000000808947 */ /* 0x000fea0003800000 */
[----:B------:R-:W-:-:S13]  /*1870*/  ISETP.GT.AND P0, PT, R22, 0xfe, PT ;  /* 0x000000fe1600780c */ /* 0x000fda0003f04270 */
[----:B------:R-:W-:Y:S05]  /*1880*/  @P0 BRA `(.L_x_45) ;  /* 0x00000000006c0947 */ /* 0x000fea0003800000 */
[----:B------:R-:W-:-:S13]  /*1890*/  ISETP.GE.AND P0, PT, R22, 0x1, PT ;  /* 0x000000011600780c */ /* 0x000fda0003f06270 */
[----:B------:R-:W-:Y:S05]  /*18a0*/  @P0 BRA `(.L_x_46) ;  /* 0x0000000000740947 */ /* 0x000fea0003800000 */
[----:B------:R-:W-:Y:S02]  /*18b0*/  ISETP.GE.AND P0, PT, R22, -0x18, PT ;  /* 0xffffffe81600780c */ /* 0x000fe40003f06270 */
[----:B------:R-:W-:-:S11]  /*18c0*/  LOP3.LUT R0, R0, 0x80000000, RZ, 0xc0, !PT ;  /* 0x8000000000007812 */ /* 0x000fd600078ec0ff */
[----:B------:R-:W-:Y:S05]  /*18d0*/  @!P0 BRA `(.L_x_46) ;  /* 0x0000000000688947 */ /* 0x000fea0003800000 */
[-CC-:B------:R-:W-:Y:S01]  /*18e0*/  FFMA.RZ R19, R3, R21.reuse, R24.reuse ;  /* 0x0000001503137223 */ /* 0x180fe2000000c018 */
[C---:B------:R-:W-:Y:S02]  /*18f0*/  ISETP.NE.AND P2, PT, R22.reuse, RZ, PT ;  /* 0x000000ff1600720c */ /* 0x040fe40003f45270 */
[C---:B------:R-:W-:Y:S02]  /*1900*/  ISETP.NE.AND P1, PT, R22.reuse, RZ, PT ;  /* 0x000000ff1600720c */ /* 0x040fe40003f25270 */
[----:B------:R-:W-:Y:S01]  /*1910*/  LOP3.LUT R20, R19, 0x7fffff, RZ, 0xc0, !PT ;  /* 0x007fffff13147812 */ /* 0x000fe200078ec0ff */
[CCC-:B------:R-:W-:Y:S01]  /*1920*/  FFMA.RP R19, R3.reuse, R21.reuse, R24.reuse ;  /* 0x0000001503137223 */ /* 0x1c0fe20000008018 */
[----:B------:R-:W-:Y:S01]  /*1930*/  FFMA.RM R24, R3, R21, R24 ;  /* 0x0000001503187223 */ /* 0x000fe20000004018 */
[----:B------:R-:W-:Y:S02]  /*1940*/  IADD3 R3, PT, PT, R22, 0x20, RZ ;  /* 0x0000002016037810 */ /* 0x000fe40007ffe0ff */
[----:B------:R-:W-:-:S02]  /*1950*/  LOP3.LUT R20, R20, 0x800000, RZ, 0xfc, !PT ;  /* 0x0080000014147812 */ /* 0x000fc400078efcff */
[----:B------:R-:W-:Y:S02]  /*1960*/  IADD3 R21, PT, PT, -R22, RZ, RZ ;  /* 0x000000ff16157210 */ /* 0x000fe40007ffe1ff */
[----:B------:R-:W-:Y:S02]  /*1970*/  SHF.L.U32 R3, R20, R3, RZ ;  /* 0x0000000314037219 */ /* 0x000fe400000006ff */
[----:B------:R-:W-:Y:S02]  /*1980*/  FSETP.NEU.FTZ.AND P0, PT, R19, R24, PT ;  /* 0x000000181300720b */ /* 0x000fe40003f1d000 */
[----:B------:R-:W-:Y:S02]  /*1990*/  SEL R19, R21, RZ, P2 ;  /* 0x000000ff15137207 */ /* 0x000fe40001000000 */
[----:B------:R-:W-:Y:S02]  /*19a0*/  ISETP.NE.AND P1, PT, R3, RZ, P1 ;  /* 0x000000ff0300720c */ /* 0x000fe40000f25270 */
[----:B------:R-:W-:-:S02]  /*19b0*/  SHF.R.U32.HI R19, RZ, R19, R20 ;  /* 0x00000013ff137219 */ /* 0x000fc40000011614 */
[----:B------:R-:W-:Y:S02]  /*19c0*/  PLOP3.LUT P0, PT, P0, P1, PT, 0xf8, 0x8f ;  /* 0x00000000008f781c */ /* 0x000fe40000703f70 */
[----:B------:R-:W-:Y:S02]  /*19d0*/  SHF.R.U32.HI R20, RZ, 0x1, R19 ;  /* 0x00000001ff147819 */ /* 0x000fe40000011613 */
[----:B------:R-:W-:-:S04]  /*19e0*/  SEL R3, RZ, 0x1, !P0 ;  /* 0x00000001ff037807 */ /* 0x000fc80004000000 */
[----:B------:R-:W-:-:S04]  /*19f0*/  LOP3.LUT R22, R3, 0x1, R20, 0xf8, !PT ;  /* 0x0000000103167812 */ /* 0x000fc800078ef814 */
[----:B------:R-:W-:-:S05]  /*1a00*/  LOP3.LUT R19, R22, R19, RZ, 0xc0, !PT ;  /* 0x0000001316137212 */ /* 0x000fca00078ec0ff */
[----:B------:R-:W-:-:S05]  /*1a10*/  IMAD.IADD R19, R20, 0x1, R19 ;  /* 0x0000000114137824 */ /* 0x000fca00078e0213 */
[----:B------:R-:W-:Y:S01]  /*1a20*/  LOP3.LUT R0, R19, R0, RZ, 0xfc, !PT ;  /* 0x0000000013007212 */ /* 0x000fe200078efcff */
[----:B------:R-:W-:Y:S06]  /*1a30*/  BRA `(.L_x_46) ;  /* 0x0000000000107947 */ /* 0x000fec0003800000 */
.L_x_45:
[----:B------:R-:W-:-:S04]  /*1a40*/  LOP3.LUT R0, R0, 0x80000000, RZ, 0xc0, !PT ;  /* 0x8000000000007812 */ /* 0x000fc800078ec0ff */
[----:B------:R-:W-:Y:S01]  /*1a50*/  LOP3.LUT R0, R0, 0x7f800000, RZ, 0xfc, !PT ;  /* 0x7f80000000007812 */ /* 0x000fe200078efcff */
[----:B------:R-:W-:Y:S06]  /*1a60*/  BRA `(.L_x_46) ;  /* 0x0000000000047947 */ /* 0x000fec0003800000 */
.L_x_44:
[----:B------:R-:W-:-:S07]  /*1a70*/  LEA R0, R23, R0, 0x17 ;  /* 0x0000000017007211 */ /* 0x000fce00078eb8ff */
.L_x_46:
[----:B------:R-:W-:Y:S05]  /*1a80*/  BSYNC.RECONVERGENT B1 ;  /* 0x0000000000017941 */ /* 0x000fea0003800200 */
.L_x_43:
[----:B------:R-:W-:Y:S05]  /*1a90*/  BRA `(.L_x_47) ;  /* 0x0000000000207947 */ /* 0x000fea0003800000 */
.L_x_42:
[----:B------:R-:W-:-:S04]  /*1aa0*/  LOP3.LUT R0, R3, 0x80000000, R0, 0x48, !PT ;  /* 0x8000000003007812 */ /* 0x000fc800078e4800 */
[----:B------:R-:W-:Y:S01]  /*1ab0*/  LOP3.LUT R0, R0, 0x7f800000, RZ, 0xfc, !PT ;  /* 0x7f80000000007812 */ /* 0x000fe200078efcff */
[----:B------:R-:W-:Y:S06]  /*1ac0*/  BRA `(.L_x_47) ;  /* 0x0000000000147947 */ /* 0x000fec0003800000 */
.L_x_41:
[----:B------:R-:W-:Y:S01]  /*1ad0*/  LOP3.LUT R0, R3, 0x80000000, R0, 0x48, !PT ;  /* 0x8000000003007812 */ /* 0x000fe200078e4800 */
[----:B------:R-:W-:Y:S06]  /*1ae0*/  BRA `(.L_x_47) ;  /* 0x00000000000c7947 */ /* 0x000fec0003800000 */
.L_x_40:
[----:B------:R-:W0:Y:S01]  /*1af0*/  MUFU.RSQ R0, -QNAN ;  /* 0xffc0000000007908 */ /* 0x000e220000001400 */
[----:B------:R-:W-:Y:S05]  /*1b00*/  BRA `(.L_x_47) ;  /* 0x0000000000047947 */ /* 0x000fea0003800000 */
.L_x_39:
[----:B------:R-:W-:-:S07]  /*1b10*/  FADD.FTZ R0, R0, R3 ;  /* 0x0000000300007221 */ /* 0x000fce0000010000 */
.L_x_47:
[----:B------:R-:W-:Y:S05]  /*1b20*/  BSYNC.RECONVERGENT B0 ;  /* 0x0000000000007941 */ /* 0x000fea0003800200 */
.L_x_37:
[----:B------:R-:W-:-:S04]  /*1b30*/  HFMA2 R19, -RZ, RZ, 0, 0 ;  /* 0x00000000ff137431 */ /* 0x000fc800000001ff */
[----:B0-----:R-:W-:Y:S05]  /*1b40*/  RET.REL.NODEC R18 `(_Z23jacobiOptimizedOnDevicePfS_S_ii) ;  /* 0xffffffe4122c7950 */ /* 0x001fea0003c3ffff */
.L_x_48:
[----:B------:R-:W-:-:S00]  /*1b50*/  BRA `(.L_x_48) ;  /* 0xfffffffc00fc7947 */ /* 0x000fc0000383ffff */
[----:B------:R-:W-:-:S00]  /*1b60*/  NOP ;  /* 0x0000000000007918 */ /* 0x000fc00000000000 */
        /* <DEDUP_REMOVED lines=9> */
.L_x_84:


//--------------------- .text._Z22jacobiConstantOnDevicePfS_S_ii --------------------------
	.section	.text._Z22jacobiConstantOnDevicePfS_S_ii,"ax",@progbits
	.align	128
        .global         _Z22jacobiConstantOnDevicePfS_S_ii
        .type           _Z22jacobiConstantOnDevicePfS_S_ii,@function
        .size           _Z22jacobiConstantOnDevicePfS_S_ii,(.L_x_85 - _Z22jacobiConstantOnDevicePfS_S_ii)
        .other          _Z22jacobiConstantOnDevicePfS_S_ii,@"STO_CUDA_ENTRY STV_DEFAULT"
_Z22jacobiConstantOnDevicePfS_S_ii:
.text._Z22jacobiConstantOnDevicePfS_S_ii:
[----:B------:R-:W-:Y:S01]  /*0000*/  LDC R1, c[0x0][0x37c] ;  /* 0x0000df00ff017b82 */ /* 0x000fe20000000800 */
[----:B------:R-:W0:Y:S07]  /*0010*/  S2R R3, SR_TID.X ;  /* 0x0000000000037919 */ /* 0x000e2e0000002100 */
[----:B------:R-:W0:Y:S01]  /*0020*/  S2UR UR4, SR_CTAID.X ;  /* 0x00000000000479c3 */ /* 0x000e220000002500 */
[----:B------:R-:W1:Y:S07]  /*0030*/  LDCU UR5, c[0x0][0x398] ;  /* 0x00007300ff0577ac */ /* 0x000e6e0008000800 */
[----:B------:R-:W0:Y:S02]  /*0040*/  LDC R0, c[0x0][0x360] ;  /* 0x0000d800ff007b82 */ /* 0x000e240000000800 */
[----:B0-----:R-:W-:-:S05]  /*0050*/  IMAD R0, R0, UR4, R3 ;  /* 0x0000000400007c24 */ /* 0x001fca000f8e0203 */
[----:B-1----:R-:W-:-:S13]  /*0060*/  ISETP.GE.AND P0, PT, R0, UR5, PT ;  /* 0x0000000500007c0c */ /* 0x002fda000bf06270 */
[----:B------:R-:W-:Y:S05]  /*0070*/  @P0 EXIT ;  /* 0x000000000000094d */ /* 0x000fea0003800000 */
[----:B------:R-:W0:Y:S01]  /*0080*/  LDCU UR8, c[0x0][0x39c] ;  /* 0x00007380ff0877ac */ /* 0x000e220008000800 */
[----:B------:R-:W-:Y:S01]  /*0090*/  BSSY.RECONVERGENT B0, `(.L_x_49) ;  /* 0x00000a7000007945 */ /* 0x000fe20003800200 */
[----:B------:R-:W-:Y:S01]  /*00a0*/  CS2R R12, SRZ ;  /* 0x00000000000c7805 */ /* 0x000fe2000001ff00 */
[----:B------:R-:W1:Y:S01]  /*00b0*/  LDCU.64 UR6, c[0x0][0x358] ;  /* 0x00006b00ff0677ac */ /* 0x000e620008000a00 */
[C---:B0-----:R-:W-:Y:S01]  /*00c0*/  VIMNMX R8, PT, PT, R0.reuse, UR8, PT ;  /* 0x0000000800087c48 */ /* 0x041fe2000bfe0100 */
[----:B------:R-:W-:-:S03]  /*00d0*/  IMAD R9, R0, UR8, RZ ;  /* 0x0000000800097c24 */ /* 0x000fc6000f8e02ff */
[----:B------:R-:W-:-:S13]  /*00e0*/  ISETP.GE.AND P0, PT, R8, 0x1, PT ;  /* 0x000000010800780c */ /* 0x000fda0003f06270 */
[----:B-1----:R-:W-:Y:S05]  /*00f0*/  @!P0 BRA `(.L_x_50) ;  /* 0x0000000800808947 */ /* 0x002fea0003800000 */
[C---:B------:R-:W-:Y:S01]  /*0100*/  ISETP.GE.U32.AND P1, PT, R8.reuse, 0x10, PT ;  /* 0x000000100800780c */ /* 0x040fe20003f26070 */
[----:B------:R-:W-:Y:S01]  /*0110*/  BSSY.RECONVERGENT B1, `(.L_x_51) ;  /* 0x0000049000017945 */ /* 0x000fe20003800200 */
[----:B------:R-:W-:Y:S01]  /*0120*/  LOP3.LUT R23, R8, 0xf, RZ, 0xc0, !PT ;  /* 0x0000000f08177812 */ /* 0x000fe200078ec0ff */
[----:B------:R-:W-:Y:S02]  /*0130*/  HFMA2 R13, -RZ, RZ, 0, 0 ;  /* 0x00000000ff0d7431 */ /* 0x000fe400000001ff */
[----:B------:R-:W-:Y:S01]  /*0140*/  IMAD.MOV.U32 R10, RZ, RZ, RZ ;  /* 0x000000ffff0a7224 */ /* 0x000fe200078e00ff */
[----:B------:R-:W-:-:S07]  /*0150*/  ISETP.NE.AND P0, PT, R23, RZ, PT ;  /* 0x000000ff1700720c */ /* 0x000fce0003f05270 */
[----:B------:R-:W-:Y:S06]  /*0160*/  @!P1 BRA `(.L_x_52) ;  /* 0x00000004000c9947 */ /* 0x000fec0003800000 */
[----:B------:R-:W0:Y:S01]  /*0170*/  LDC.64 R2, c[0x0][0x388] ;  /* 0x0000e200ff027b82 */ /* 0x000e220000000a00 */
[----:B------:R-:W1:Y:S01]  /*0180*/  LDCU.64 UR4, c[0x0][0x390] ;  /* 0x00007200ff0477ac */ /* 0x000e620008000a00 */
[----:B------:R-:W-:Y:S01]  /*0190*/  LOP3.LUT R10, R8, 0x7ffffff0, RZ, 0xc0, !PT ;  /* 0x7ffffff0080a7812 */ /* 0x000fe200078ec0ff */
[----:B------:R-:W-:Y:S01]  /*01a0*/  IMAD.MOV.U32 R13, RZ, RZ, RZ ;  /* 0x000000ffff0d7224 */ /* 0x000fe200078e00ff */
[----:B------:R-:W-:-:S03]  /*01b0*/  MOV R11, R9 ;  /* 0x00000009000b7202 */ /* 0x000fc60000000f00 */
[----:B------:R-:W-:Y:S01]  /*01c0*/  IMAD.MOV R12, RZ, RZ, -R10 ;  /* 0x000000ffff0c7224 */ /* 0x000fe200078e0a0a */
[----:B-1----:R-:W-:-:S04]  /*01d0*/  UIADD3 UR4, UP0, UPT, UR4, 0x20, URZ ;  /* 0x0000002004047890 */ /* 0x002fc8000ff1e0ff */
[----:B------:R-:W-:Y:S01]  /*01e0*/  UIADD3.X UR5, UPT, UPT, URZ, UR5, URZ, UP0, !UPT ;  /* 0x00000005ff057290 */ /* 0x000fe200087fe4ff */
[----:B0-----:R-:W-:Y:S02]  /*01f0*/  IADD3 R2, P1, PT, R2, 0x20, RZ ;  /* 0x0000002002027810 */ /* 0x001fe40007f3e0ff */
[----:B------:R-:W-:Y:S02]  /*0200*/  MOV R4, UR4 ;  /* 0x0000000400047c02 */ /* 0x000fe40008000f00 */
[----:B------:R-:W-:Y:S01]  /*0210*/  IADD3.X R3, PT, PT, RZ, R3, RZ, P1, !PT ;  /* 0x00000003ff037210 */ /* 0x000fe20000ffe4ff */
[----:B------:R-:W-:-:S08]  /*0220*/  IMAD.U32 R5, RZ, RZ, UR5 ;  /* 0x00000005ff057e24 */ /* 0x000fd0000f8e00ff */
.L_x_53:
[----:B------:R-:W-:Y:S01]  /*0230*/  IMAD.WIDE R6, R11, 0x4, R2 ;  /* 0x000000040b067825 */ /* 0x000fe200078e0202 */
[----:B------:R-:W2:Y:S04]  /*0240*/  LDG.E R17, desc[UR6][R4.64+-0x20] ;  /* 0xffffe00604117981 */ /* 0x000ea8000c1e1900 */
[----:B------:R-:W2:Y:S04]  /*0250*/  LDG.E R16, desc[UR6][R6.64+-0x20] ;  /* 0xffffe00606107981 */ /* 0x000ea8000c1e1900 */
[----:B------:R-:W3:Y:S04]  /*0260*/  LDG.E R18, desc[UR6][R4.64+-0x1c] ;  /* 0xffffe40604127981 */ /* 0x000ee8000c1e1900 */
[----:B------:R-:W3:Y:S04]  /*0270*/  LDG.E R27, desc[UR6][R6.64+-0x1c] ;  /* 0xffffe406061b7981 */ /* 0x000ee8000c1e1900 */
[----:B------:R-:W4:Y:S04]  /*0280*/  LDG.E R14, desc[UR6][R4.64+-0x18] ;  /* 0xffffe806040e7981 */ /* 0x000f28000c1e1900 */
[----:B------:R-:W4:Y:S04]  /*0290*/  LDG.E R15, desc[UR6][R6.64+-0x18] ;  /* 0xffffe806060f7981 */ /* 0x000f28000c1e1900 */
[----:B------:R-:W5:Y:S04]  /*02a0*/  LDG.E R19, desc[UR6][R4.64+-0x14] ;  /* 0xffffec0604137981 */ /* 0x000f68000c1e1900 */
[----:B------:R-:W5:Y:S04]  /*02b0*/  LDG.E R20, desc[UR6][R6.64+-0x14] ;  /* 0xffffec0606147981 */ /* 0x000f68000c1e1900 */
[----:B------:R-:W5:Y:S04]  /*02c0*/  LDG.E R21, desc[UR6][R4.64+-0x10] ;  /* 0xfffff00604157981 */ /* 0x000f68000c1e1900 */
[----:B------:R-:W5:Y:S04]  /*02d0*/  LDG.E R22, desc[UR6][R6.64+-0x10] ;  /* 0xfffff00606167981 */ /* 0x000f68000c1e1900 */
[----:B------:R-:W5:Y:S04]  /*02e0*/  LDG.E R24, desc[UR6][R4.64+-0xc] ;  /* 0xfffff40604187981 */ /* 0x000f68000c1e1900 */
[----:B------:R-:W5:Y:S04]  /*02f0*/  LDG.E R25, desc[UR6][R6.64+-0xc] ;  /* 0xfffff40606197981 */ /* 0x000f68000c1e1900 */
[----:B------:R-:W5:Y:S01]  /*0300*/  LDG.E R26, desc[UR6][R6.64+0x1c] ;  /* 0x00001c06061a7981 */ /* 0x000f62000c1e1900 */
[----:B--2---:R-:W-:-:S03]  /*0310*/  FFMA R16, R16, R17, R13 ;  /* 0x0000001110107223 */ /* 0x004fc6000000000d */
[----:B------:R-:W2:Y:S04]  /*0320*/  LDG.E R17, desc[UR6][R4.64+-0x8] ;  /* 0xfffff80604117981 */ /* 0x000ea8000c1e1900 */
[----:B------:R-:W2:Y:S01]  /*0330*/  LDG.E R13, desc[UR6][R4.64+-0x4] ;  /* 0xfffffc06040d7981 */ /* 0x000ea2000c1e1900 */
[----:B---3--:R-:W-:-:S03]  /*0340*/  FFMA R16, R27, R18, R16 ;  /* 0x000000121b107223 */ /* 0x008fc60000000010 */
[----:B------:R-:W2:Y:S01]  /*0350*/  LDG.E R18, desc[UR6][R6.64+-0x8] ;  /* 0xfffff80606127981 */ /* 0x000ea2000c1e1900 */
[----:B----4-:R-:W-:-:S03]  /*0360*/  FFMA R27, R15, R14, R16 ;  /* 0x0000000e0f1b7223 */ /* 0x010fc60000000010 */
[----:B------:R-:W3:Y:S04]  /*0370*/  LDG.E R14, desc[UR6][R6.64+-0x4] ;  /* 0xfffffc06060e7981 */ /* 0x000ee8000c1e1900 */
[----:B------:R-:W4:Y:S04]  /*0380*/  LDG.E R15, desc[UR6][R4.64] ;  /* 0x00000006040f7981 */ /* 0x000f28000c1e1900 */
[----:B------:R-:W4:Y:S01]  /*0390*/  LDG.E R16, desc[UR6][R6.64] ;  /* 0x0000000606107981 */ /* 0x000f22000c1e1900 */
[----:B-----5:R-:W-:-:S03]  /*03a0*/  FFMA R19, R20, R19, R27 ;  /* 0x0000001314137223 */ /* 0x020fc6000000001b */
[----:B------:R-:W5:Y:S01]  /*03b0*/  LDG.E R20, desc[UR6][R6.64+0x4] ;  /* 0x0000040606147981 */ /* 0x000f62000c1e1900 */
[----:B------:R-:W-:-:S03]  /*03c0*/  FFMA R22, R22, R21, R19 ;  /* 0x0000001516167223 */ /* 0x000fc60000000013 */
[----:B------:R-:W5:Y:S04]  /*03d0*/  LDG.E R19, desc[UR6][R4.64+0x4] ;  /* 0x0000040604137981 */ /* 0x000f68000c1e1900 */
[----:B------:R-:W5:Y:S01]  /*03e0*/  LDG.E R21, desc[UR6][R6.64+0x8] ;  /* 0x0000080606157981 */ /* 0x000f62000c1e1900 */
[----:B------:R-:W-:-:S03]  /*03f0*/  FFMA R25, R25, R24, R22 ;  /* 0x0000001819197223 */ /* 0x000fc60000000016 */
[----:B------:R-:W5:Y:S04]  /*0400*/  LDG.E R22, desc[UR6][R4.64+0x8] ;  /* 0x0000080604167981 */ /* 0x000f68000c1e1900 */
[----:B------:R-:W5:Y:S04]  /*0410*/  LDG.E R24, desc[UR6][R6.64+0x14] ;  /* 0x0000140606187981 */ /* 0x000f68000c1e1900 */
[----:B------:R-:W5:Y:S01]  /*0420*/  LDG.E R27, desc[UR6][R4.64+0x1c] ;  /* 0x00001c06041b7981 */ /* 0x000f62000c1e1900 */
[----:B--2---:R-:W-:-:S03]  /*0430*/  FFMA R25, R18, R17, R25 ;  /* 0x0000001112197223 */ /* 0x004fc60000000019 */
[----:B------:R-:W2:Y:S04]  /*0440*/  LDG.E R18, desc[UR6][R4.64+0xc] ;  /* 0x00000c0604127981 */ /* 0x000ea8000c1e1900 */
[----:B------:R-:W2:Y:S01]  /*0450*/  LDG.E R17, desc[UR6][R6.64+0xc] ;  /* 0x00000c0606117981 */ /* 0x000ea2000c1e1900 */
[----:B---3--:R-:W-:-:S03]  /*0460*/  FFMA R25, R14, R13, R25 ;  /* 0x0000000d0e197223 */ /* 0x008fc60000000019 */
[----:B------:R-:W3:Y:S04]  /*0470*/  LDG.E R13, desc[UR6][R4.64+0x10] ;  /* 0x00001006040d7981 */ /* 0x000ee8000c1e1900 */
[----:B------:R-:W3:Y:S01]  /*0480*/  LDG.E R14, desc[UR6][R6.64+0x10] ;  /* 0x00001006060e7981 */ /* 0x000ee2000c1e1900 */
[----:B----4-:R-:W-:-:S03]  /*0490*/  FFMA R29, R16, R15, R25 ;  /* 0x0000000f101d7223 */ /* 0x010fc60000000019 */
[----:B------:R-:W4:Y:S04]  /*04a0*/  LDG.E R25, desc[UR6][R4.64+0x14] ;  /* 0x0000140604197981 */ /* 0x000f28000c1e1900 */
[----:B------:R0:W4:Y:S04]  /*04b0*/  LDG.E R15, desc[UR6][R4.64+0x18] ;  /* 0x00001806040f7981 */ /* 0x000128000c1e1900 */
[----:B------:R-:W4:Y:S01]  /*04c0*/  LDG.E R16, desc[UR6][R6.64+0x18] ;  /* 0x0000180606107981 */ /* 0x000f22000c1e1900 */
[----:B-----5:R-:W-:Y:S01]  /*04d0*/  FFMA R20, R20, R19, R29 ;  /* 0x0000001314147223 */ /* 0x020fe2000000001d */
[----:B------:R-:W-:-:S03]  /*04e0*/  IADD3 R12, PT, PT, R12, 0x10, RZ ;  /* 0x000000100c0c7810 */ /* 0x000fc60007ffe0ff */
[----:B------:R-:W-:Y:S01]  /*04f0*/  FFMA R20, R21, R22, R20 ;  /* 0x0000001615147223 */ /* 0x000fe20000000014 */
[----:B------:R-:W-:Y:S02]  /*0500*/  ISETP.NE.AND P1, PT, R12, RZ, PT ;  /* 0x000000ff0c00720c */ /* 0x000fe40003f25270 */
[----:B0-----:R-:W-:Y:S02]  /*0510*/  IADD3 R4, P2, PT, R4, 0x40, RZ ;  /* 0x0000004004047810 */ /* 0x001fe40007f5e0ff */
[----:B------:R-:W-:-:S03]  /*0520*/  IADD3 R11, PT, PT, R11, 0x10, RZ ;  /* 0x000000100b0b7810 */ /* 0x000fc60007ffe0ff */
[----:B------:R-:W-:Y:S02]  /*0530*/  IMAD.X R5, RZ, RZ, R5, P2 ;  /* 0x000000ffff057224 */ /* 0x000fe400010e0605 */
[----:B--2---:R-:W-:-:S04]  /*0540*/  FFMA R17, R17, R18, R20 ;  /* 0x0000001211117223 */ /* 0x004fc80000000014 */
[----:B---3--:R-:W-:-:S04]  /*0550*/  FFMA R13, R14, R13, R17 ;  /* 0x0000000d0e0d7223 */ /* 0x008fc80000000011 */
[----:B----4-:R-:W-:-:S04]  /*0560*/  FFMA R13, R24, R25, R13 ;  /* 0x00000019180d7223 */ /* 0x010fc8000000000d */
[----:B------:R-:W-:-:S04]  /*0570*/  FFMA R13, R16, R15, R13 ;  /* 0x0000000f100d7223 */ /* 0x000fc8000000000d */
[----:B------:R-:W-:Y:S01]  /*0580*/  FFMA R13, R26, R27, R13 ;  /* 0x0000001b1a0d7223 */ /* 0x000fe2000000000d */
[----:B------:R-:W-:Y:S06]  /*0590*/  @P1 BRA `(.L_x_53) ;  /* 0xfffffffc00241947 */ /* 0x000fec000383ffff */
.L_x_52:
[----:B------:R-:W-:Y:S05]  /*05a0*/  BSYNC.RECONVERGENT B1 ;  /* 0x0000000000017941 */ /* 0x000fea0003800200 */
.L_x_51:
[----:B------:R-:W-:Y:S01]  /*05b0*/  IMAD.MOV.U32 R12, RZ, RZ, R8 ;  /* 0x000000ffff0c7224 */ /* 0x000fe200078e0008 */
[----:B------:R-:W-:Y:S06]  /*05c0*/  @!P0 BRA `(.L_x_50) ;  /* 0x00000004004c8947 */ /* 0x000fec0003800000 */
[----:B------:R-:W-:Y:S01]  /*05d0*/  ISETP.GE.U32.AND P0, PT, R23, 0x8, PT ;  /* 0x000000081700780c */ /* 0x000fe20003f06070 */
[----:B------:R-:W-:Y:S01]  /*05e0*/  BSSY.RECONVERGENT B1, `(.L_x_54) ;  /* 0x0000022000017945 */ /* 0x000fe20003800200 */
[----:B------:R-:W-:-:S04]  /*05f0*/  LOP3.LUT R21, R8, 0x7, RZ, 0xc0, !PT ;  /* 0x0000000708157812 */ /* 0x000fc800078ec0ff */
[----:B------:R-:W-:-:S07]  /*0600*/  ISETP.NE.AND P1, PT, R21, RZ, PT ;  /* 0x000000ff1500720c */ /* 0x000fce0003f25270 */
[----:B------:R-:W-:Y:S06]  /*0610*/  @!P0 BRA `(.L_x_55) ;  /* 0x0000000000788947 */ /* 0x000fec0003800000 */
[----:B------:R-:W0:Y:S01]  /*0620*/  LDC.64 R4, c[0x0][0x388] ;  /* 0x0000e200ff047b82 */ /* 0x000e220000000a00 */
[----:B------:R-:W-:-:S07]  /*0630*/  IADD3 R7, PT, PT, R9, R10, RZ ;  /* 0x0000000a09077210 */ /* 0x000fce0007ffe0ff */
[----:B------:R-:W1:Y:S01]  /*0640*/  LDC.64 R2, c[0x0][0x390] ;  /* 0x0000e400ff027b82 */ /* 0x000e620000000a00 */
[----:B0-----:R-:W-:-:S05]  /*0650*/  IMAD.WIDE R4, R7, 0x4, R4 ;  /* 0x0000000407047825 */ /* 0x001fca00078e0204 */
[----:B------:R-:W2:Y:S01]  /*0660*/  LDG.E R18, desc[UR6][R4.64] ;  /* 0x0000000604127981 */ /* 0x000ea2000c1e1900 */
[----:B-1----:R-:W-:-:S03]  /*0670*/  IMAD.WIDE.U32 R2, R10, 0x4, R2 ;  /* 0x000000040a027825 */ /* 0x002fc600078e0002 */
[----:B------:R-:W3:Y:S04]  /*0680*/  LDG.E R20, desc[UR6][R4.64+0x4] ;  /* 0x0000040604147981 */ /* 0x000ee8000c1e1900 */
[----:B------:R-:W2:Y:S04]  /*0690*/  LDG.E R17, desc[UR6][R2.64] ;  /* 0x0000000602117981 */ /* 0x000ea8000c1e1900 */
        /* <DEDUP_REMOVED lines=12> */
[----:B------:R-:W5:Y:S01]  /*0760*/  LDG.E R26, desc[UR6][R2.64+0x1c] ;  /* 0x00001c06021a7981 */ /* 0x000f62000c1e1900 */
[----:B------:R-:W-:-:S02]  /*0770*/  VIADD R10, R10, 0x8 ;  /* 0x000000080a0a7836 */ /* 0x000fc40000000000 */
[----:B--2---:R-:W-:-:S04]  /*0780*/  FFMA R17, R18, R17, R13 ;  /* 0x0000001112117223 */ /* 0x004fc8000000000d */
[----:B---3--:R-:W-:-:S04]  /*0790*/  FFMA R17, R20, R19, R17 ;  /* 0x0000001314117223 */ /* 0x008fc80000000011 */
[----:B----4-:R-:W-:-:S04]  /*07a0*/  FFMA R17, R22, R23, R17 ;  /* 0x0000001716117223 */ /* 0x010fc80000000011 */
[----:B-----5:R-:W-:-:S04]  /*07b0*/  FFMA R24, R24, R25, R17 ;  /* 0x0000001918187223 */ /* 0x020fc80000000011 */
[----:B------:R-:W-:-:S04]  /*07c0*/  FFMA R16, R15, R16, R24 ;  /* 0x000000100f107223 */ /* 0x000fc80000000018 */
[----:B------:R-:W-:-:S04]  /*07d0*/  FFMA R11, R11, R12, R16 ;  /* 0x0000000c0b0b7223 */ /* 0x000fc80000000010 */
[----:B------:R-:W-:-:S04]  /*07e0*/  FFMA R7, R6, R7, R11 ;  /* 0x0000000706077223 */ /* 0x000fc8000000000b */
[----:B------:R-:W-:-:S07]  /*07f0*/  FFMA R13, R14, R26, R7 ;  /* 0x0000001a0e0d7223 */ /* 0x000fce0000000007 */
.L_x_55:
[----:B------:R-:W-:Y:S05]  /*0800*/  BSYNC.RECONVERGENT B1 ;  /* 0x0000000000017941 */ /* 0x000fea0003800200 */
.L_x_54:
[----:B------:R-:W-:Y:S01]  /*0810*/  MOV R12, R8 ;  /* 0x00000008000c7202 */ /* 0x000fe20000000f00 */
[----:B------:R-:W-:Y:S06]  /*0820*/  @!P1 BRA `(.L_x_50) ;  /* 0x0000000000b49947 */ /* 0x000fec0003800000 */
[----:B------:R-:W-:-:S13]  /*0830*/  ISETP.GE.U32.AND P0, PT, R21, 0x4, PT ;  /* 0x000000041500780c */ /* 0x000fda0003f06070 */
[----:B------:R-:W0:Y:S01]  /*0840*/  @P0 LDC.64 R2, c[0x0][0x388] ;  /* 0x0000e200ff020b82 */ /* 0x000e220000000a00 */
[----:B------:R-:W-:-:S07]  /*0850*/  @P0 IMAD.IADD R7, R9, 0x1, R10 ;  /* 0x0000000109070824 */ /* 0x000fce00078e020a */
[----:B------:R-:W1:Y:S01]  /*0860*/  @P0 LDC.64 R4, c[0x0][0x390] ;  /* 0x0000e400ff040b82 */ /* 0x000e620000000a00 */
[----:B0-----:R-:W-:-:S05]  /*0870*/  @P0 IMAD.WIDE R2, R7, 0x4, R2 ;  /* 0x0000000407020825 */ /* 0x001fca00078e0202 */
[----:B------:R-:W2:Y:S01]  /*0880*/  @P0 LDG.E R6, desc[UR6][R2.64] ;  /* 0x0000000602060981 */ /* 0x000ea2000c1e1900 */
[----:B-1----:R-:W-:-:S03]  /*0890*/  @P0 IMAD.WIDE.U32 R4, R10, 0x4, R4 ;  /* 0x000000040a040825 */ /* 0x002fc600078e0004 */
[----:B------:R-:W3:Y:S04]  /*08a0*/  @P0 LDG.E R12, desc[UR6][R2.64+0x4] ;  /* 0x00000406020c0981 */ /* 0x000ee8000c1e1900 */
[----:B------:R-:W2:Y:S04]  /*08b0*/  @P0 LDG.E R7, desc[UR6][R4.64] ;  /* 0x0000000604070981 */ /* 0x000ea8000c1e1900 */
[----:B------:R-:W3:Y:S04]  /*08c0*/  @P0 LDG.E R11, desc[UR6][R4.64+0x4] ;  /* 0x00000406040b0981 */ /* 0x000ee8000c1e1900 */
[----:B------:R-:W4:Y:S04]  /*08d0*/  @P0 LDG.E R14, desc[UR6][R2.64+0x8] ;  /* 0x00000806020e0981 */ /* 0x000f28000c1e1900 */
[----:B------:R-:W4:Y:S04]  /*08e0*/  @P0 LDG.E R15, desc[UR6][R4.64+0x8] ;  /* 0x00000806040f0981 */ /* 0x000f28000c1e1900 */
[----:B------:R-:W5:Y:S04]  /*08f0*/  @P0 LDG.E R16, desc[UR6][R2.64+0xc] ;  /* 0x00000c0602100981 */ /* 0x000f68000c1e1900 */
[----:B------:R-:W5:Y:S01]  /*0900*/  @P0 LDG.E R17, desc[UR6][R4.64+0xc] ;  /* 0x00000c0604110981 */ /* 0x000f62000c1e1900 */
[----:B------:R-:W-:-:S02]  /*0910*/  @P0 VIADD R10, R10, 0x4 ;  /* 0x000000040a0a0836 */ /* 0x000fc40000000000 */
[----:B--2---:R-:W-:Y:S01]  /*0920*/  @P0 FFMA R7, R6, R7, R13 ;  /* 0x0000000706070223 */ /* 0x004fe2000000000d */
[----:B------:R-:W-:-:S04]  /*0930*/  LOP3.LUT R6, R8, 0x3, RZ, 0xc0, !PT ;  /* 0x0000000308067812 */ /* 0x000fc800078ec0ff */
[----:B------:R-:W-:Y:S01]  /*0940*/  ISETP.NE.AND P1, PT, R6, RZ, PT ;  /* 0x000000ff0600720c */ /* 0x000fe20003f25270 */
[----:B---3--:R-:W-:Y:S01]  /*0950*/  @P0 FFMA R7, R12, R11, R7 ;  /* 0x0000000b0c070223 */ /* 0x008fe20000000007 */
[----:B------:R-:W-:-:S03]  /*0960*/  MOV R12, R8 ;  /* 0x00000008000c7202 */ /* 0x000fc60000000f00 */
[----:B----4-:R-:W-:-:S04]  /*0970*/  @P0 FFMA R7, R14, R15, R7 ;  /* 0x0000000f0e070223 */ /* 0x010fc80000000007 */
[----:B-----5:R-:W-:-:S04]  /*0980*/  @P0 FFMA R13, R16, R17, R7 ;  /* 0x00000011100d0223 */ /* 0x020fc80000000007 */
[----:B------:R-:W-:Y:S05]  /*0990*/  @!P1 BRA `(.L_x_50) ;  /* 0x0000000000589947 */ /* 0x000fea0003800000 */
[----:B------:R-:W0:Y:S01]  /*09a0*/  LDC.64 R4, c[0x0][0x390] ;  /* 0x0000e400ff047b82 */ /* 0x000e220000000a00 */
[----:B------:R-:W-:Y:S01]  /*09b0*/  BSSY.RECONVERGENT B1, `(.L_x_56) ;  /* 0x0000013000017945 */ /* 0x000fe20003800200 */
[----:B------:R-:W-:Y:S01]  /*09c0*/  IADD3 R12, PT, PT, -R6, RZ, RZ ;  /* 0x000000ff060c7210 */ /* 0x000fe20007ffe1ff */
[----:B------:R-:W-:-:S05]  /*09d0*/  IMAD.IADD R11, R9, 0x1, R10 ;  /* 0x00000001090b7824 */ /* 0x000fca00078e020a */
[----:B------:R-:W1:Y:S01]  /*09e0*/  LDC.64 R2, c[0x0][0x388] ;  /* 0x0000e200ff027b82 */ /* 0x000e620000000a00 */
[----:B0-----:R-:W-:-:S04]  /*09f0*/  IMAD.WIDE.U32 R4, R10, 0x4, R4 ;  /* 0x000000040a047825 */ /* 0x001fc800078e0004 */
[----:B------:R-:W-:Y:S01]  /*0a00*/  IMAD.MOV.U32 R15, RZ, RZ, R5 ;  /* 0x000000ffff0f7224 */ /* 0x000fe200078e0005 */
[----:B------:R-:W-:-:S07]  /*0a10*/  MOV R14, R4 ;  /* 0x00000004000e7202 */ /* 0x000fce0000000f00 */
.L_x_57:
[----:B-1----:R-:W-:Y:S01]  /*0a20*/  IMAD.WIDE R4, R11, 0x4, R2 ;  /* 0x000000040b047825 */ /* 0x002fe200078e0202 */
[----:B------:R-:W-:-:S03]  /*0a30*/  MOV R6, R14 ;  /* 0x0000000e00067202 */ /* 0x000fc60000000f00 */
[----:B------:R-:W-:Y:S02]  /*0a40*/  IMAD.MOV.U32 R7, RZ, RZ, R15 ;  /* 0x000000ffff077224 */ /* 0x000fe400078e000f */
[----:B------:R-:W2:Y:S04]  /*0a50*/  LDG.E R4, desc[UR6][R4.64] ;  /* 0x0000000604047981 */ /* 0x000ea8000c1e1900 */
[----:B------:R-:W2:Y:S01]  /*0a60*/  LDG.E R6, desc[UR6][R6.64] ;  /* 0x0000000606067981 */ /* 0x000ea2000c1e1900 */
[----:B------:R-:W-:Y:S01]  /*0a70*/  IADD3 R12, PT, PT, R12, 0x1, RZ ;  /* 0x000000010c0c7810 */ /* 0x000fe20007ffe0ff */
[----:B------:R-:W-:Y:S01]  /*0a80*/  VIADD R11, R11, 0x1 ;  /* 0x000000010b0b7836 */ /* 0x000fe20000000000 */
[----:B------:R-:W-:Y:S02]  /*0a90*/  IADD3 R14, P1, PT, R14, 0x4, RZ ;  /* 0x000000040e0e7810 */ /* 0x000fe40007f3e0ff */
[----:B------:R-:W-:-:S02]  /*0aa0*/  ISETP.NE.AND P0, PT, R12, RZ, PT ;  /* 0x000000ff0c00720c */ /* 0x000fc40003f05270 */
[----:B------:R-:W-:Y:S01]  /*0ab0*/  IADD3.X R15, PT, PT, RZ, R15, RZ, P1, !PT ;  /* 0x0000000fff0f7210 */ /* 0x000fe20000ffe4ff */
[----:B--2---:R-:W-:-:S10]  /*0ac0*/  FFMA R13, R4, R6, R13 ;  /* 0x00000006040d7223 */ /* 0x004fd4000000000d */
[----:B------:R-:W-:Y:S05]  /*0ad0*/  @P0 BRA `(.L_x_57) ;  /* 0xfffffffc00d00947 */ /* 0x000fea000383ffff */
[----:B------:R-:W-:Y:S05]  /*0ae0*/  BSYNC.RECONVERGENT B1 ;  /* 0x0000000000017941 */ /* 0x000fea0003800200 */
.L_x_56:
[----:B------:R-:W-:-:S07]  /*0af0*/  IMAD.MOV.U32 R12, RZ, RZ, R8 ;  /* 0x000000ffff0c7224 */ /* 0x000fce00078e0008 */
.L_x_50:
[----:B------:R-:W-:Y:S05]  /*0b00*/  BSYNC.RECONVERGENT B0 ;  /* 0x0000000000007941 */ /* 0x000fea0003800200 */
.L_x_49:
[----:B------:R-:W-:Y:S01]  /*0b10*/  ISETP.GE.AND P0, PT, R12, UR8, PT ;  /* 0x000000080c007c0c */ /* 0x000fe2000bf06270 */
[----:B------:R-:W-:-:S12]  /*0b20*/  BSSY.RECONVERGENT B0, `(.L_x_58) ;  /* 0x00000ac000007945 */ /* 0x000fd80003800200 */
[----:B------:R-:W-:Y:S05]  /*0b30*/  @P0 BRA `(.L_x_59) ;  /* 0x0000000800a80947 */ /* 0x000fea0003800000 */
[----:B------:R-:W-:Y:S01]  /*0b40*/  ISETP.NE.AND P0, PT, R0, R12, PT ;  /* 0x0000000c0000720c */ /* 0x000fe20003f05270 */
[----:B------:R-:W-:-:S12]  /*0b50*/  BSSY.RECONVERGENT B1, `(.L_x_60) ;  /* 0x000000a000017945 */ /* 0x000fd80003800200 */
[----:B------:R-:W-:Y:S05]  /*0b60*/  @!P0 BRA `(.L_x_61) ;  /* 0x0000000000208947 */ /* 0x000fea0003800000 */
[----:B------:R-:W0:Y:S01]  /*0b70*/  LDC.64 R2, c[0x0][0x388] ;  /* 0x0000e200ff027b82 */ /* 0x000e220000000a00 */
[----:B------:R-:W-:-:S07]  /*0b80*/  IADD3 R7, PT, PT, R9, R12, RZ ;  /* 0x0000000c09077210 */ /* 0x000fce0007ffe0ff */
[----:B------:R-:W1:Y:S01]  /*0b90*/  LDC.64 R4, c[0x0][0x390] ;  /* 0x0000e400ff047b82 */ /* 0x000e620000000a00 */
[----:B0-----:R-:W-:-:S06]  /*0ba0*/  IMAD.WIDE R2, R7, 0x4, R2 ;  /* 0x0000000407027825 */ /* 0x001fcc00078e0202 */
[----:B------:R-:W2:Y:S01]  /*0bb0*/  LDG.E R2, desc[UR6][R2.64] ;  /* 0x0000000602027981 */ /* 0x000ea2000c1e1900 */
[----:B-1----:R-:W-:-:S06]  /*0bc0*/  IMAD.WIDE.U32 R4, R12, 0x4, R4 ;  /* 0x000000040c047825 */ /* 0x002fcc00078e0004 */
[----:B------:R-:W2:Y:S02]  /*0bd0*/  LDG.E R4, desc[UR6][R4.64] ;  /* 0x0000000604047981 */ /* 0x000ea4000c1e1900 */
[----:B--2---:R-:W-:-:S07]  /*0be0*/  FFMA R13, R2, R4, R13 ;  /* 0x00000004020d7223 */ /* 0x004fce000000000d */
.L_x_61:
[----:B------:R-:W-:Y:S05]  /*0bf0*/  BSYNC.RECONVERGENT B1 ;  /* 0x0000000000017941 */ /* 0x000fea0003800200 */
.L_x_60:
[----:B------:R-:W-:-:S05]  /*0c00*/  VIADD R12, R12, 0x1 ;  /* 0x000000010c0c7836 */ /* 0x000fca0000000000 */
[----:B------:R-:W-:-:S13]  /*0c10*/  ISETP.GE.AND P0, PT, R12, UR8, PT ;  /* 0x000000080c007c0c */ /* 0x000fda000bf06270 */
[----:B------:R-:W-:Y:S05]  /*0c20*/  @P0 BRA `(.L_x_59) ;  /* 0x00000008006c0947 */ /* 0x000fea0003800000 */
[C---:B------:R-:W-:Y:S01]  /*0c30*/  IADD3 R2, PT, PT, R12.reuse, -UR8, RZ ;  /* 0x800000080c027c10 */ /* 0x040fe2000fffe0ff */
[----:B------:R-:W-:Y:S01]  /*0c40*/  BSSY.RECONVERGENT B1, `(.L_x_62) ;  /* 0x0000048000017945 */ /* 0x000fe20003800200 */
[----:B------:R-:W-:Y:S02]  /*0c50*/  IADD3 R8, PT, PT, -R12, UR8, RZ ;  /* 0x000000080c087c10 */ /* 0x000fe4000fffe1ff */
[----:B------:R-:W-:Y:S02]  /*0c60*/  ISETP.GT.U32.AND P1, PT, R2, -0x10, PT ;  /* 0xfffffff00200780c */ /* 0x000fe40003f24070 */
[----:B------:R-:W-:-:S04]  /*0c70*/  LOP3.LUT R23, R8, 0xf, RZ, 0xc0, !PT ;  /* 0x0000000f08177812 */ /* 0x000fc800078ec0ff */
[----:B------:R-:W-:-:S07]  /*0c80*/  ISETP.NE.AND P0, PT, R23, RZ, PT ;  /* 0x000000ff1700720c */ /* 0x000fce0003f05270 */
[----:B------:R-:W-:Y:S06]  /*0c90*/  @P1 BRA `(.L_x_63) ;  /* 0x0000000400081947 */ /* 0x000fec0003800000 */
[----:B------:R-:W0:Y:S01]  /*0ca0*/  LDC.64 R2, c[0x0][0x390] ;  /* 0x0000e400ff027b82 */ /* 0x000e220000000a00 */
[----:B------:R-:W-:Y:S01]  /*0cb0*/  LOP3.LUT R10, R8, 0xfffffff0, RZ, 0xc0, !PT ;  /* 0xfffffff0080a7812 */ /* 0x000fe200078ec0ff */
[----:B------:R-:W-:-:S03]  /*0cc0*/  IMAD.IADD R11, R9, 0x1, R12 ;  /* 0x00000001090b7824 */ /* 0x000fc600078e020c */
[----:B------:R-:W-:-:S03]  /*0cd0*/  IADD3 R10, PT, PT, -R10, RZ, RZ ;  /* 0x000000ff0a0a7210 */ /* 0x000fc60007ffe1ff */
[----:B------:R-:W1:Y:S01]  /*0ce0*/  LDC.64 R6, c[0x0][0x388] ;  /* 0x0000e200ff067b82 */ /* 0x000e620000000a00 */
[----:B0-----:R-:W-:-:S03]  /*0cf0*/  IMAD.WIDE.U32 R4, R12, 0x4, R2 ;  /* 0x000000040c047825 */ /* 0x001fc600078e0002 */
[----:B------:R-:W-:Y:S02]  /*0d00*/  IADD3 R4, P1, PT, R4, 0x20, RZ ;  /* 0x0000002004047810 */ /* 0x000fe40007f3e0ff */
[----:B-1----:R-:W-:Y:S02]  /*0d10*/  IADD3 R2, P2, PT, R6, 0x20, RZ ;  /* 0x0000002006027810 */ /* 0x002fe40007f5e0ff */
[----:B------:R-:W-:-:S03]  /*0d20*/  IADD3.X R5, PT, PT, RZ, R5, RZ, P1, !PT ;  /* 0x00000005ff057210 */ /* 0x000fc60000ffe4ff */
[----:B------:R-:W-:-:S08]  /*0d30*/  IMAD.X R3, RZ, RZ, R7, P2 ;  /* 0x000000ffff037224 */ /* 0x000fd000010e0607 */
.L_x_64:
        /* <DEDUP_REMOVED lines=43> */
[----:B------:R-:W-:-:S03]  /*0ff0*/  VIADD R10, R10, 0x10 ;  /* 0x000000100a0a7836 */ /* 0x000fc60000000000 */
[----:B------:R-:W-:Y:S02]  /*1000*/  FFMA R20, R21, R22, R20 ;  /* 0x0000001615147223 */ /* 0x000fe40000000014 */
[----:B------:R-:W-:Y:S02]  /*1010*/  ISETP.NE.AND P1, PT, R10, RZ, PT ;  /* 0x000000ff0a00720c */ /* 0x000fe40003f25270 */
[----:B0-----:R-:W-:Y:S01]  /*1020*/  IADD3 R4, P2, PT, R4, 0x40, RZ ;  /* 0x0000004004047810 */ /* 0x001fe20007f5e0ff */
[----:B------:R-:W-:Y:S01]  /*1030*/  VIADD R12, R12, 0x10 ;  /* 0x000000100c0c7836 */ /* 0x000fe20000000000 */
[----:B------:R-:W-:Y:S02]  /*1040*/  IADD3 R11, PT, PT, R11, 0x10, RZ ;  /* 0x000000100b0b7810 */ /* 0x000fe40007ffe0ff */
[----:B------:R-:W-:Y:S01]  /*1050*/  IADD3.X R5, PT, PT, RZ, R5, RZ, P2, !PT ;  /* 0x00000005ff057210 */ /* 0x000fe200017fe4ff */
[----:B--2---:R-:W-:-:S04]  /*1060*/  FFMA R17, R17, R18, R20 ;  /* 0x0000001211117223 */ /* 0x004fc80000000014 */
[----:B---3--:R-:W-:-:S04]  /*1070*/  FFMA R13, R14, R13, R17 ;  /* 0x0000000d0e0d7223 */ /* 0x008fc80000000011 */
[----:B----4-:R-:W-:-:S04]  /*1080*/  FFMA R24, R24, R25, R13 ;  /* 0x0000001918187223 */ /* 0x010fc8000000000d */
[----:B------:R-:W-:-:S04]  /*1090*/  FFMA R16, R15, R16, R24 ;  /* 0x000000100f107223 */ /* 0x000fc80000000018 */
[----:B------:R-:W-:Y:S01]  /*10a0*/  FFMA R13, R27, R26, R16 ;  /* 0x0000001a1b0d7223 */ /* 0x000fe20000000010 */
[----:B------:R-:W-:Y:S06]  /*10b0*/  @P1 BRA `(.L_x_64) ;  /* 0xfffffffc00201947 */ /* 0x000fec000383ffff */
.L_x_63:
[----:B------:R-:W-:Y:S05]  /*10c0*/  BSYNC.RECONVERGENT B1 ;  /* 0x0000000000017941 */ /* 0x000fea0003800200 */
.L_x_62:
[----:B------:R-:W-:Y:S05]  /*10d0*/  @!P0 BRA `(.L_x_59) ;  /* 0x0000000400408947 */ /* 0x000fea0003800000 */
[----:B------:R-:W-:Y:S01]  /*10e0*/  ISETP.GE.U32.AND P0, PT, R23, 0x8, PT ;  /* 0x000000081700780c */ /* 0x000fe20003f06070 */
[----:B------:R-:W-:Y:S01]  /*10f0*/  BSSY.RECONVERGENT B1, `(.L_x_65) ;  /* 0x0000022000017945 */ /* 0x000fe20003800200 */
[----:B------:R-:W-:-:S04]  /*1100*/  LOP3.LUT R21, R8, 0x7, RZ, 0xc0, !PT ;  /* 0x0000000708157812 */ /* 0x000fc800078ec0ff */
[----:B------:R-:W-:-:S07]  /*1110*/  ISETP.NE.AND P1, PT, R21, RZ, PT ;  /* 0x000000ff1500720c */ /* 0x000fce0003f25270 */
[----:B------:R-:W-:Y:S06]  /*1120*/  @!P0 BRA `(.L_x_66) ;  /* 0x0000000000788947 */ /* 0x000fec0003800000 */
[----:B------:R-:W0:Y:S01]  /*1130*/  LDC.64 R4, c[0x0][0x388] ;  /* 0x0000e200ff047b82 */ /* 0x000e220000000a00 */
[----:B------:R-:W-:-:S07]  /*1140*/  IMAD.IADD R7, R9, 0x1, R12 ;  /* 0x0000000109077824 */ /* 0x000fce00078e020c */
        /* <DEDUP_REMOVED lines=19> */
[----:B------:R-:W-:Y:S01]  /*1280*/  IADD3 R12, PT, PT, R12, 0x8, RZ ;  /* 0x000000080c0c7810 */ /* 0x000fe20007ffe0ff */
        /* <DEDUP_REMOVED lines=8> */
.L_x_66:
[----:B------:R-:W-:Y:S05]  /*1310*/  BSYNC.RECONVERGENT B1 ;  /* 0x0000000000017941 */ /* 0x000fea0003800200 */
.L_x_65:
[----:B------:R-:W-:Y:S05]  /*1320*/  @!P1 BRA `(.L_x_59) ;  /* 0x0000000000ac9947 */ /* 0x000fea0003800000 */
        /* <DEDUP_REMOVED lines=17> */
[----:B------:R-:W5:Y:S01]  /*1440*/  LDG.E R16, desc[UR6][R4.64+0xc] ;  /* 0x00000c0604107981 */ /* 0x000f62000c1e1900 */
[----:B------:R-:W-:-:S02]  /*1450*/  VIADD R12, R12, 0x4 ;  /* 0x000000040c0c7836 */ /* 0x000fc40000000000 */
[----:B--2---:R-:W-:-:S04]  /*1460*/  FFMA R6, R6, R7, R13 ;  /* 0x0000000706067223 */ /* 0x004fc8000000000d */
[----:B---3--:R-:W-:-:S04]  /*1470*/  FFMA R6, R11, R10, R6 ;  /* 0x0000000a0b067223 */ /* 0x008fc80000000006 */
[----:B----4-:R-:W-:-:S04]  /*1480*/  FFMA R6, R15, R14, R6 ;  /* 0x0000000e0f067223 */ /* 0x010fc80000000006 */
[----:B-----5:R-:W-:-:S07]  /*1490*/  FFMA R13, R17, R16, R6 ;  /* 0x00000010110d7223 */ /* 0x020fce0000000006 */
.L_x_68:
[----:B------:R-:W-:Y:S05]  /*14a0*/  BSYNC.RECONVERGENT B1 ;  /* 0x0000000000017941 */ /* 0x000fea0003800200 */
.L_x_67:
[----:B------:R-:W-:Y:S05]  /*14b0*/  @!P1 BRA `(.L_x_59) ;  /* 0x0000000000489947 */ /* 0x000fea0003800000 */
[----:B------:R-:W0:Y:S01]  /*14c0*/  LDC.64 R4, c[0x0][0x390] ;  /* 0x0000e400ff047b82 */ /* 0x000e220000000a00 */
[----:B------:R-:W-:Y:S01]  /*14d0*/  IMAD.MOV R8, RZ, RZ, -R8 ;  /* 0x000000ffff087224 */ /* 0x000fe200078e0a08 */
[----:B------:R-:W-:-:S06]  /*14e0*/  IADD3 R11, PT, PT, R9, R12, RZ ;  /* 0x0000000c090b7210 */ /* 0x000fcc0007ffe0ff */
[----:B------:R-:W1:Y:S01]  /*14f0*/  LDC.64 R2, c[0x0][0x388] ;  /* 0x0000e200ff027b82 */ /* 0x000e620000000a00 */
[----:B0-----:R-:W-:-:S03]  /*1500*/  IMAD.WIDE.U32 R4, R12, 0x4, R4 ;  /* 0x000000040c047825 */ /* 0x001fc600078e0004 */
[----:B------:R-:W-:Y:S02]  /*1510*/  MOV R10, R4 ;  /* 0x00000004000a7202 */ /* 0x000fe40000000f00 */
[----:B------:R-:W-:-:S07]  /*1520*/  MOV R7, R5 ;  /* 0x0000000500077202 */ /* 0x000fce0000000f00 */
.L_x_69:
[----:B-1----:R-:W-:Y:S01]  /*1530*/  IMAD.WIDE R4, R11, 0x4, R2 ;  /* 0x000000040b047825 */ /* 0x002fe200078e0202 */
[----:B------:R-:W-:-:S05]  /*1540*/  MOV R6, R10 ;  /* 0x0000000a00067202 */ /* 0x000fca0000000f00 */
[----:B------:R-:W2:Y:S04]  /*1550*/  LDG.E R4, desc[UR6][R4.64] ;  /* 0x0000000604047981 */ /* 0x000ea8000c1e1900 */
[----:B------:R0:W2:Y:S01]  /*1560*/  LDG.E R6, desc[UR6][R6.64] ;  /* 0x0000000606067981 */ /* 0x0000a2000c1e1900 */
[----:B------:R-:W-:Y:S01]  /*1570*/  VIADD R8, R8, 0x1 ;  /* 0x0000000108087836 */ /* 0x000fe20000000000 */
[----:B------:R-:W-:Y:S02]  /*1580*/  IADD3 R10, P1, PT, R10, 0x4, RZ ;  /* 0x000000040a0a7810 */ /* 0x000fe40007f3e0ff */
[----:B------:R-:W-:Y:S02]  /*1590*/  IADD3 R11, PT, PT, R11, 0x1, RZ ;  /* 0x000000010b0b7810 */ /* 0x000fe40007ffe0ff */
[----:B------:R-:W-:-:S02]  /*15a0*/  ISETP.NE.AND P0, PT, R8, RZ, PT ;  /* 0x000000ff0800720c */ /* 0x000fc40003f05270 */
[----:B0-----:R-:W-:Y:S01]  /*15b0*/  IADD3.X R7, PT, PT, RZ, R7, RZ, P1, !PT ;  /* 0x00000007ff077210 */ /* 0x001fe20000ffe4ff */
[----:B--2---:R-:W-:-:S10]  /*15c0*/  FFMA R13, R4, R6, R13 ;  /* 0x00000006040d7223 */ /* 0x004fd4000000000d */
[----:B------:R-:W-:Y:S05]  /*15d0*/  @P0 BRA `(.L_x_69) ;  /* 0xfffffffc00d40947 */ /* 0x000fea000383ffff */
.L_x_59:
[----:B------:R-:W-:Y:S05]  /*15e0*/  BSYNC.RECONVERGENT B0 ;  /* 0x0000000000007941 */ /* 0x000fea0003800200 */
.L_x_58:
[----:B------:R-:W0:Y:S01]  /*15f0*/  LDC.64 R2, c[0x0][0x388] ;  /* 0x0000e200ff027b82 */ /* 0x000e220000000a00 */
[----:B------:R-:W-:-:S04]  /*1600*/  IMAD.IADD R9, R0, 0x1, R9 ;  /* 0x0000000100097824 */ /* 0x000fc800078e0209 */
[----:B0-----:R-:W-:-:S06]  /*1610*/  IMAD.WIDE R2, R9, 0x4, R2 ;  /* 0x0000000409027825 */ /* 0x001fcc00078e0202 */
[----:B------:R-:W2:Y:S01]  /*1620*/  LDG.E R3, desc[UR6][R2.64] ;  /* 0x0000000602037981 */ /* 0x000ea2000c1e1900 */
[----:B------:R-:W-:Y:S01]  /*1630*/  IMAD.WIDE R4, R0, 0x4, RZ ;  /* 0x0000000400047825 */ /* 0x000fe200078e02ff */
[----:B------:R-:W-:Y:S02]  /*1640*/  BSSY.RECONVERGENT B0, `(.L_x_70) ;  /* 0x000000f000007945 */ /* 0x000fe40003800200 */
[----:B------:R-:W-:-:S04]  /*1650*/  MOV R9, R4 ;  /* 0x0000000400097202 */ /* 0x000fc80000000f00 */
[----:B------:R-:W0:Y:S02]  /*1660*/  LDC R0, c[0x3][R9] ;  /* 0x00c0000009007b82 */ /* 0x000e240000000800 */
[----:B0-----:R-:W-:Y:S01]  /*1670*/  FADD R0, R0, -R13 ;  /* 0x8000000d00007221 */ /* 0x001fe20000000000 */
[----:B--2---:R-:W0:Y:S08]  /*1680*/  MUFU.RCP R6, R3 ;  /* 0x0000000300067308 */ /* 0x004e300000001000 */
[----:B------:R-:W1:Y:S01]  /*1690*/  FCHK P0, R0, R3 ;  /* 0x0000000300007302 */ /* 0x000e620000000000 */
[----:B0-----:R-:W-:-:S04]  /*16a0*/  FFMA R7, -R3, R6, 1 ;  /* 0x3f80000003077423 */ /* 0x001fc80000000106 */
[----:B------:R-:W-:-:S04]  /*16b0*/  FFMA R7, R6, R7, R6 ;  /* 0x0000000706077223 */ /* 0x000fc80000000006 */
[----:B------:R-:W-:-:S04]  /*16c0*/  FFMA R6, R0, R7, RZ ;  /* 0x0000000700067223 */ /* 0x000fc800000000ff */
[----:B------:R-:W-:-:S04]  /*16d0*/  FFMA R8, -R3, R6, R0 ;  /* 0x0000000603087223 */ /* 0x000fc80000000100 */
[----:B------:R-:W-:Y:S01]  /*16e0*/  FFMA R7, R7, R8, R6 ;  /* 0x0000000807077223 */ /* 0x000fe20000000006 */
[----:B-1----:R-:W-:Y:S06]  /*16f0*/  @!P0 BRA `(.L_x_71) ;  /* 0x00000000000c8947 */ /* 0x002fec0003800000 */
[----:B------:R-:W-:-:S07]  /*1700*/  MOV R2, 0x1720 ;  /* 0x0000172000027802 */ /* 0x000fce0000000f00 */
[----:B------:R-:W-:Y:S05]  /*1710*/  CALL.REL.NOINC `($__internal_1_$__cuda_sm3x_div_rn_noftz_f32_slowpath) ;  /* 0x00000000001c7944 */ /* 0x000fea0003c00000 */
[----:B------:R-:W-:-:S07]  /*1720*/  MOV R7, R0 ;  /* 0x0000000000077202 */ /* 0x000fce0000000f00 */
.L_x_71:
[----:B------:R-:W-:Y:S05]  /*1730*/  BSYNC.RECONVERGENT B0 ;  /* 0x0000000000007941 */ /* 0x000fea0003800200 */
.L_x_70:
[----:B------:R-:W0:Y:S02]  /*1740*/  LDCU.64 UR4, c[0x0][0x380] ;  /* 0x00007000ff0477ac */ /* 0x000e240008000a00 */
[----:B0-----:R-:W-:-:S04]  /*1750*/  IADD3 R2, P0, PT, R4, UR4, RZ ;  /* 0x0000000404027c10 */ /* 0x001fc8000ff1e0ff */
[----:B------:R-:W-:-:S05]  /*1760*/  IADD3.X R3, PT, PT, R5, UR5, RZ, P0, !PT ;  /* 0x0000000505037c10 */ /* 0x000fca00087fe4ff */
[----:B------:R-:W-:Y:S01]  /*1770*/  STG.E desc[UR6][R2.64], R7 ;  /* 0x0000000702007986 */ /* 0x000fe2000c101906 */
[----:B------:R-:W-:Y:S05]  /*1780*/  EXIT ;  /* 0x000000000000794d */ /* 0x000fea0003800000 */
        .weak           $__internal_1_$__cuda_sm3x_div_rn_noftz_f32_slowpath
        .type           $__internal_1_$__cuda_sm3x_div_rn_noftz_f32_slowpath,@function
        .size           $__internal_1_$__cuda_sm3x_div_rn_noftz_f32_slowpath,(.L_x_85 - $__internal_1_$__cuda_sm3x_div_rn_noftz_f32_slowpath)
$__internal_1_$__cuda_sm3x_div_rn_noftz_f32_slowpath:
[--C-:B------:R-:W-:Y:S01]  /*1790*/  SHF.R.U32.HI R7, RZ, 0x17, R3.reuse ;  /* 0x00000017ff077819 */ /* 0x100fe20000011603 */
[----:B------:R-:W-:Y:S01]  /*17a0*/  BSSY.RECONVERGENT B1, `(.L_x_72) ;  /* 0x0000064000017945 */ /* 0x000fe20003800200 */
[----:B------:R-:W-:Y:S01]  /*17b0*/  SHF.R.U32.HI R6, RZ, 0x17, R0 ;  /* 0x00000017ff067819 */ /* 0x000fe20000011600 */
[----:B------:R-:W-:Y:S01]  /*17c0*/  IMAD.MOV.U32 R9, RZ, RZ, R3 ;  /* 0x000000ffff097224 */ /* 0x000fe200078e0003 */
[----:B------:R-:W-:Y:S02]  /*17d0*/  LOP3.LUT R7, R7, 0xff, RZ, 0xc0, !PT ;  /* 0x000000ff07077812 */ /* 0x000fe400078ec0ff */
[----:B------:R-:W-:Y:S02]  /*17e0*/  LOP3.LUT R12, R6, 0xff, RZ, 0xc0, !PT ;  /* 0x000000ff060c7812 */ /* 0x000fe400078ec0ff */
[----:B------:R-:W-:Y:S01]  /*17f0*/  MOV R6, R0 ;  /* 0x0000000000067202 */ /* 0x000fe20000000f00 */
[----:B------:R-:W-:Y:S01]  /*1800*/  VIADD R10, R7, 0xffffffff ;  /* 0xffffffff070a7836 */ /* 0x000fe20000000000 */
[----:B------:R-:W-:-:S04]  /*1810*/  IADD3 R11, PT, PT, R12, -0x1, RZ ;  /* 0xffffffff0c0b7810 */ /* 0x000fc80007ffe0ff */
        /* <DEDUP_REMOVED lines=27> */
.L_x_73:
[----:B------:R-:W-:Y:S01]  /*19d0*/  LEA R0, R7, 0xc0800000, 0x17 ;  /* 0xc080000007007811 */ /* 0x000fe200078eb8ff */
[----:B------:R-:W-:Y:S01]  /*19e0*/  VIADD R3, R12, 0xffffff81 ;  /* 0xffffff810c037836 */ /* 0x000fe20000000000 */
[----:B------:R-:W-:Y:S02]  /*19f0*/  BSSY.RECONVERGENT B2, `(.L_x_78) ;  /* 0x0000035000027945 */ /* 0x000fe40003800200 */
[----:B------:R-:W-:Y:S01]  /*1a00*/  IADD3 R9, PT, PT, -R0, R9, RZ ;  /* 0x0000000900097210 */ /* 0x000fe20007ffe1ff */
[C---:B------:R-:W-:Y:S01]  /*1a10*/  IMAD R0, R3.reuse, -0x800000, R6 ;  /* 0xff80000003007824 */ /* 0x040fe200078e0206 */
[----:B------:R-:W-:Y:S02]  /*1a20*/  IADD3 R7, PT, PT, R3, 0x7f, -R7 ;  /* 0x0000007f03077810 */ /* 0x000fe40007ffe807 */
[----:B------:R-:W0:Y:S01]  /*1a30*/  MUFU.RCP R10, R9 ;  /* 0x00000009000a7308 */ /* 0x000e220000001000 */
[----:B------:R-:W-:Y:S01]  /*1a40*/  FADD.FTZ R11, -R9, -RZ ;  /* 0x800000ff090b7221 */ /* 0x000fe20000010100 */
[----:B------:R-:W-:-:S03]  /*1a50*/  IADD3 R7, PT, PT, R7, R8, RZ ;  /* 0x0000000807077210 */ /* 0x000fc60007ffe0ff */
[----:B0-----:R-:W-:-:S04]  /*1a60*/  FFMA R13, R10, R11, 1 ;  /* 0x3f8000000a0d7423 */ /* 0x001fc8000000000b */
        /* <DEDUP_REMOVED lines=20> */
[C---:B------:R-:W-:Y:S02]  /*1bb0*/  IADD3 R8, PT, PT, R9.reuse, 0x20, RZ ;  /* 0x0000002009087810 */ /* 0x040fe40007ffe0ff */
[----:B------:R-:W-:Y:S02]  /*1bc0*/  ISETP.NE.AND P2, PT, R9, RZ, PT ;  /* 0x000000ff0900720c */ /* 0x000fe40003f45270 */
[----:B------:R-:W-:Y:S01]  /*1bd0*/  LOP3.LUT R7, R3, 0x7fffff, RZ, 0xc0, !PT ;  /* 0x007fffff03077812 */ /* 0x000fe200078ec0ff */
[CCC-:B------:R-:W-:Y:S01]  /*1be0*/  FFMA.RP R3, R15.reuse, R11.reuse, R6.reuse ;  /* 0x0000000b0f037223 */ /* 0x1c0fe20000008006 */
[----:B------:R-:W-:Y:S01]  /*1bf0*/  FFMA.RM R6, R15, R11, R6 ;  /* 0x0000000b0f067223 */ /* 0x000fe20000004006 */
[----:B------:R-:W-:Y:S02]  /*1c00*/  ISETP.NE.AND P1, PT, R9, RZ, PT ;  /* 0x000000ff0900720c */ /* 0x000fe40003f25270 */
        /* <DEDUP_REMOVED lines=15> */
.L_x_80:
[----:B------:R-:W-:-:S04]  /*1d00*/  LOP3.LUT R0, R0, 0x80000000, RZ, 0xc0, !PT ;  /* 0x8000000000007812 */ /* 0x000fc800078ec0ff */
[----:B------:R-:W-:Y:S01]  /*1d10*/  LOP3.LUT R0, R0, 0x7f800000, RZ, 0xfc, !PT ;  /* 0x7f80000000007812 */ /* 0x000fe200078efcff */
[----:B------:R-:W-:Y:S06]  /*1d20*/  BRA `(.L_x_81) ;  /* 0x0000000000047947 */ /* 0x000fec0003800000 */
.L_x_79:
[----:B------:R-:W-:-:S07]  /*1d30*/  LEA R0, R7, R0, 0x17 ;  /* 0x0000000007007211 */ /* 0x000fce00078eb8ff */
.L_x_81:
[----:B------:R-:W-:Y:S05]  /*1d40*/  BSYNC.RECONVERGENT B2 ;  /* 0x0000000000027941 */ /* 0x000fea0003800200 */
.L_x_78:
[----:B------:R-:W-:Y:S05]  /*1d50*/  BRA `(.L_x_82) ;  /* 0x0000000000207947 */ /* 0x000fea0003800000 */
.L_x_77:
[----:B------:R-:W-:-:S04]  /*1d60*/  LOP3.LUT R0, R9, 0x80000000, R6, 0x48, !PT ;  /* 0x8000000009007812 */ /* 0x000fc800078e4806 */
[----:B------:R-:W-:Y:S01]  /*1d70*/  LOP3.LUT R0, R0, 0x7f800000, RZ, 0xfc, !PT ;  /* 0x7f80000000007812 */ /* 0x000fe200078efcff */
[----:B------:R-:W-:Y:S06]  /*1d80*/  BRA `(.L_x_82) ;  /* 0x0000000000147947 */ /* 0x000fec0003800000 */
.L_x_76:
[----:B------:R-:W-:Y:S01]  /*1d90*/  LOP3.LUT R0, R9, 0x80000000, R6, 0x48, !PT ;  /* 0x8000000009007812 */ /* 0x000fe200078e4806 */
[----:B------:R-:W-:Y:S06]  /*1da0*/  BRA `(.L_x_82) ;  /* 0x00000000000c7947 */ /* 0x000fec0003800000 */
.L_x_75:
[----:B------:R-:W0:Y:S01]  /*1db0*/  MUFU.RSQ R0, -QNAN ;  /* 0xffc0000000007908 */ /* 0x000e220000001400 */
[----:B------:R-:W-:Y:S05]  /*1dc0*/  BRA `(.L_x_82) ;  /* 0x0000000000047947 */ /* 0x000fea0003800000 */
.L_x_74:
[----:B------:R-:W-:-:S07]  /*1dd0*/  FADD.FTZ R0, R0, R3 ;  /* 0x0000000300007221 */ /* 0x000fce0000010000 */
.L_x_82:
[----:B------:R-:W-:Y:S05]  /*1de0*/  BSYNC.RECONVERGENT B1 ;  /* 0x0000000000017941 */ /* 0x000fea0003800200 */
.L_x_72:
[----:B------:R-:W-:-:S04]  /*1df0*/  HFMA2 R3, -RZ, RZ, 0, 0 ;  /* 0x00000000ff037431 */ /* 0x000fc800000001ff */
[----:B0-----:R-:W-:Y:S05]  /*1e00*/  RET.REL.NODEC R2 `(_Z22jacobiConstantOnDevicePfS_S_ii) ;  /* 0xffffffe0027c7950 */ /* 0x001fea0003c3ffff */
.L_x_83:
        /* <DEDUP_REMOVED lines=15> */
.L_x_85:


//--------------------- .nv.shared._Z23jacobiOptimizedOnDevicePfS_S_ii --------------------------
	.section	.nv.shared._Z23jacobiOptimizedOnDevicePfS_S_ii,"aw",@nobits
	.sectionflags	@""
	.align	4
.nv.shared._Z23jacobiOptimizedOnDevicePfS_S_ii:
	.zero		1280


//--------------------- .nv.shared.reserved.0     --------------------------
	.section	.nv.shared.reserved.0,"aw",@nobits
	.weak		__nv_reservedSMEM_offset_0_alias
	.size		__nv_reservedSMEM_offset_0_alias, 0, 64
	.other		__nv_reservedSMEM_offset_0_alias,@"STO_CUDA_RESERVED_SHARED STV_DEFAULT"
__nv_reservedSMEM_offset_0_alias:
	.zero		0
	.zero		64


//--------------------- .nv.constant0._Z23jacobiOptimizedOnDevicePfS_S_ii --------------------------
	.section	.nv.constant0._Z23jacobiOptimizedOnDevicePfS_S_ii,"a",@progbits
	.sectionflags	@""
	.align	4
.nv.constant0._Z23jacobiOptimizedOnDevicePfS_S_ii:
	.zero		928


//--------------------- .nv.constant0._Z22jacobiConstantOnDevicePfS_S_ii --------------------------
	.section	.nv.constant0._Z22jacobiConstantOnDevicePfS_S_ii,"a",@progbits
	.sectionflags	@""
	.align	4
.nv.constant0._Z22jacobiConstantOnDevicePfS_S_ii:
	.zero		928


//--------------------- SYMBOLS --------------------------

	.type		.nv.reservedSmem.offset0,@object
	.size		.nv.reservedSmem.offset0,0x4
	.type		.nv.reservedSmem.cap,@object
	.size		.nv.reservedSmem.cap,0x4
